//
// Generated by NVIDIA NVVM Compiler
//
// Compiler Build ID: CL-36424714
// Cuda compilation tools, release 13.0, V13.0.88
// Based on NVVM 20.0.0
//

.version 9.0
.target sm_100
.address_size 64

	// .globl	_Z11conv_kernelPKfPfii
.const .align 4 .b8 kernel_blur[196];
// _ZZ17conv_tiles_kernelPKfPfiiE4smem has been demoted

.visible .entry _Z11conv_kernelPKfPfii(
	.param .u64 .ptr .align 1 _Z11conv_kernelPKfPfii_param_0,
	.param .u64 .ptr .align 1 _Z11conv_kernelPKfPfii_param_1,
	.param .u32 _Z11conv_kernelPKfPfii_param_2,
	.param .u32 _Z11conv_kernelPKfPfii_param_3
)
{
	.reg .pred 	%p<9>;
	.reg .b32 	%r<68>;
	.reg .b32 	%f<149>;
	.reg .b64 	%rd<107>;

	ld.param.u64 	%rd3, [_Z11conv_kernelPKfPfii_param_0];
	ld.param.u64 	%rd4, [_Z11conv_kernelPKfPfii_param_1];
	ld.param.u32 	%r5, [_Z11conv_kernelPKfPfii_param_2];
	ld.param.u32 	%r7, [_Z11conv_kernelPKfPfii_param_3];
	cvta.to.global.u64 	%rd1, %rd3;
	cvta.to.global.u64 	%rd2, %rd4;
	mov.u32 	%r8, %ctaid.x;
	mov.u32 	%r9, %ntid.x;
	mov.u32 	%r10, %tid.x;
	mad.lo.s32 	%r1, %r8, %r9, %r10;
	mov.u32 	%r11, %ctaid.y;
	mov.u32 	%r12, %ntid.y;
	mov.u32 	%r13, %tid.y;
	mad.lo.s32 	%r14, %r11, %r12, %r13;
	mul.lo.s32 	%r3, %r5, 3;
	setp.ge.u32 	%p1, %r1, %r3;
	setp.ge.u32 	%p2, %r14, %r7;
	or.pred  	%p3, %p1, %p2;
	@%p3 bra 	$L__BB0_4;
	rem.u32 	%r15, %r1, %r5;
	mad.lo.s32 	%r4, %r3, %r14, %r1;
	min.u32 	%r17, %r15, %r14;
	setp.gt.u32 	%p4, %r17, 2;
	add.s32 	%r18, %r5, -3;
	setp.lt.u32 	%p5, %r15, %r18;
	add.s32 	%r19, %r7, -3;
	setp.lt.u32 	%p6, %r14, %r19;
	and.pred  	%p7, %p5, %p6;
	and.pred  	%p8, %p7, %p4;
	@%p8 bra 	$L__BB0_3;
	mul.wide.u32 	%rd104, %r4, 4;
	add.s64 	%rd105, %rd1, %rd104;
	ld.global.nc.f32 	%f148, [%rd105];
	add.s64 	%rd106, %rd2, %rd104;
	st.global.f32 	[%rd106], %f148;
	bra.uni 	$L__BB0_4;
$L__BB0_3:
	mad.lo.s32 	%r20, %r5, -9, %r4;
	add.s32 	%r21, %r20, -3;
	mul.wide.u32 	%rd5, %r21, 4;
	add.s64 	%rd6, %rd1, %rd5;
	ld.global.nc.f32 	%f1, [%rd6];
	ld.const.f32 	%f2, [kernel_blur];
	fma.rn.f32 	%f3, %f1, %f2, 0f00000000;
	add.s32 	%r22, %r20, -2;
	mul.wide.u32 	%rd7, %r22, 4;
	add.s64 	%rd8, %rd1, %rd7;
	ld.global.nc.f32 	%f4, [%rd8];
	ld.const.f32 	%f5, [kernel_blur+4];
	fma.rn.f32 	%f6, %f4, %f5, %f3;
	add.s32 	%r23, %r20, -1;
	mul.wide.u32 	%rd9, %r23, 4;
	add.s64 	%rd10, %rd1, %rd9;
	ld.global.nc.f32 	%f7, [%rd10];
	ld.const.f32 	%f8, [kernel_blur+8];
	fma.rn.f32 	%f9, %f7, %f8, %f6;
	mul.wide.u32 	%rd11, %r20, 4;
	add.s64 	%rd12, %rd1, %rd11;
	ld.global.nc.f32 	%f10, [%rd12];
	ld.const.f32 	%f11, [kernel_blur+12];
	fma.rn.f32 	%f12, %f10, %f11, %f9;
	add.s32 	%r24, %r20, 1;
	mul.wide.u32 	%rd13, %r24, 4;
	add.s64 	%rd14, %rd1, %rd13;
	ld.global.nc.f32 	%f13, [%rd14];
	ld.const.f32 	%f14, [kernel_blur+16];
	fma.rn.f32 	%f15, %f13, %f14, %f12;
	add.s32 	%r25, %r20, 2;
	mul.wide.u32 	%rd15, %r25, 4;
	add.s64 	%rd16, %rd1, %rd15;
	ld.global.nc.f32 	%f16, [%rd16];
	ld.const.f32 	%f17, [kernel_blur+20];
	fma.rn.f32 	%f18, %f16, %f17, %f15;
	add.s32 	%r26, %r20, 3;
	mul.wide.u32 	%rd17, %r26, 4;
	add.s64 	%rd18, %rd1, %rd17;
	ld.global.nc.f32 	%f19, [%rd18];
	ld.const.f32 	%f20, [kernel_blur+24];
	fma.rn.f32 	%f21, %f19, %f20, %f18;
	add.s32 	%r27, %r20, %r3;
	add.s32 	%r28, %r21, %r3;
	mul.wide.u32 	%rd19, %r28, 4;
	add.s64 	%rd20, %rd1, %rd19;
	ld.global.nc.f32 	%f22, [%rd20];
	ld.const.f32 	%f23, [kernel_blur+28];
	fma.rn.f32 	%f24, %f22, %f23, %f21;
	add.s32 	%r29, %r28, 1;
	mul.wide.u32 	%rd21, %r29, 4;
	add.s64 	%rd22, %rd1, %rd21;
	ld.global.nc.f32 	%f25, [%rd22];
	ld.const.f32 	%f26, [kernel_blur+32];
	fma.rn.f32 	%f27, %f25, %f26, %f24;
	add.s32 	%r30, %r28, 2;
	mul.wide.u32 	%rd23, %r30, 4;
	add.s64 	%rd24, %rd1, %rd23;
	ld.global.nc.f32 	%f28, [%rd24];
	ld.const.f32 	%f29, [kernel_blur+36];
	fma.rn.f32 	%f30, %f28, %f29, %f27;
	mul.wide.u32 	%rd25, %r27, 4;
	add.s64 	%rd26, %rd1, %rd25;
	ld.global.nc.f32 	%f31, [%rd26];
	ld.const.f32 	%f32, [kernel_blur+40];
	fma.rn.f32 	%f33, %f31, %f32, %f30;
	add.s32 	%r31, %r28, 4;
	mul.wide.u32 	%rd27, %r31, 4;
	add.s64 	%rd28, %rd1, %rd27;
	ld.global.nc.f32 	%f34, [%rd28];
	ld.const.f32 	%f35, [kernel_blur+44];
	fma.rn.f32 	%f36, %f34, %f35, %f33;
	add.s32 	%r32, %r28, 5;
	mul.wide.u32 	%rd29, %r32, 4;
	add.s64 	%rd30, %rd1, %rd29;
	ld.global.nc.f32 	%f37, [%rd30];
	ld.const.f32 	%f38, [kernel_blur+48];
	fma.rn.f32 	%f39, %f37, %f38, %f36;
	add.s32 	%r33, %r28, 6;
	mul.wide.u32 	%rd31, %r33, 4;
	add.s64 	%rd32, %rd1, %rd31;
	ld.global.nc.f32 	%f40, [%rd32];
	ld.const.f32 	%f41, [kernel_blur+52];
	fma.rn.f32 	%f42, %f40, %f41, %f39;
	add.s32 	%r34, %r27, %r3;
	add.s32 	%r35, %r28, %r3;
	mul.wide.u32 	%rd33, %r35, 4;
	add.s64 	%rd34, %rd1, %rd33;
	ld.global.nc.f32 	%f43, [%rd34];
	ld.const.f32 	%f44, [kernel_blur+56];
	fma.rn.f32 	%f45, %f43, %f44, %f42;
	add.s32 	%r36, %r35, 1;
	mul.wide.u32 	%rd35, %r36, 4;
	add.s64 	%rd36, %rd1, %rd35;
	ld.global.nc.f32 	%f46, [%rd36];
	ld.const.f32 	%f47, [kernel_blur+60];
	fma.rn.f32 	%f48, %f46, %f47, %f45;
	add.s32 	%r37, %r35, 2;
	mul.wide.u32 	%rd37, %r37, 4;
	add.s64 	%rd38, %rd1, %rd37;
	ld.global.nc.f32 	%f49, [%rd38];
	ld.const.f32 	%f50, [kernel_blur+64];
	fma.rn.f32 	%f51, %f49, %f50, %f48;
	mul.wide.u32 	%rd39, %r34, 4;
	add.s64 	%rd40, %rd1, %rd39;
	ld.global.nc.f32 	%f52, [%rd40];
	ld.const.f32 	%f53, [kernel_blur+68];
	fma.rn.f32 	%f54, %f52, %f53, %f51;
	add.s32 	%r38, %r35, 4;
	mul.wide.u32 	%rd41, %r38, 4;
	add.s64 	%rd42, %rd1, %rd41;
	ld.global.nc.f32 	%f55, [%rd42];
	ld.const.f32 	%f56, [kernel_blur+72];
	fma.rn.f32 	%f57, %f55, %f56, %f54;
	add.s32 	%r39, %r35, 5;
	mul.wide.u32 	%rd43, %r39, 4;
	add.s64 	%rd44, %rd1, %rd43;
	ld.global.nc.f32 	%f58, [%rd44];
	ld.const.f32 	%f59, [kernel_blur+76];
	fma.rn.f32 	%f60, %f58, %f59, %f57;
	add.s32 	%r40, %r35, 6;
	mul.wide.u32 	%rd45, %r40, 4;
	add.s64 	%rd46, %rd1, %rd45;
	ld.global.nc.f32 	%f61, [%rd46];
	ld.const.f32 	%f62, [kernel_blur+80];
	fma.rn.f32 	%f63, %f61, %f62, %f60;
	add.s32 	%r41, %r35, %r3;
	mul.wide.u32 	%rd47, %r41, 4;
	add.s64 	%rd48, %rd1, %rd47;
	ld.global.nc.f32 	%f64, [%rd48];
	ld.const.f32 	%f65, [kernel_blur+84];
	fma.rn.f32 	%f66, %f64, %f65, %f63;
	add.s32 	%r42, %r41, 1;
	mul.wide.u32 	%rd49, %r42, 4;
	add.s64 	%rd50, %rd1, %rd49;
	ld.global.nc.f32 	%f67, [%rd50];
	ld.const.f32 	%f68, [kernel_blur+88];
	fma.rn.f32 	%f69, %f67, %f68, %f66;
	add.s32 	%r43, %r41, 2;
	mul.wide.u32 	%rd51, %r43, 4;
	add.s64 	%rd52, %rd1, %rd51;
	ld.global.nc.f32 	%f70, [%rd52];
	ld.const.f32 	%f71, [kernel_blur+92];
	fma.rn.f32 	%f72, %f70, %f71, %f69;
	mul.wide.u32 	%rd53, %r4, 4;
	add.s64 	%rd54, %rd1, %rd53;
	ld.global.nc.f32 	%f73, [%rd54];
	ld.const.f32 	%f74, [kernel_blur+96];
	fma.rn.f32 	%f75, %f73, %f74, %f72;
	add.s32 	%r44, %r41, 4;
	mul.wide.u32 	%rd55, %r44, 4;
	add.s64 	%rd56, %rd1, %rd55;
	ld.global.nc.f32 	%f76, [%rd56];
	ld.const.f32 	%f77, [kernel_blur+100];
	fma.rn.f32 	%f78, %f76, %f77, %f75;
	add.s32 	%r45, %r41, 5;
	mul.wide.u32 	%rd57, %r45, 4;
	add.s64 	%rd58, %rd1, %rd57;
	ld.global.nc.f32 	%f79, [%rd58];
	ld.const.f32 	%f80, [kernel_blur+104];
	fma.rn.f32 	%f81, %f79, %f80, %f78;
	add.s32 	%r46, %r41, 6;
	mul.wide.u32 	%rd59, %r46, 4;
	add.s64 	%rd60, %rd1, %rd59;
	ld.global.nc.f32 	%f82, [%rd60];
	ld.const.f32 	%f83, [kernel_blur+108];
	fma.rn.f32 	%f84, %f82, %f83, %f81;
	mad.lo.s32 	%r47, %r5, 6, %r34;
	add.s32 	%r48, %r41, %r3;
	mul.wide.u32 	%rd61, %r48, 4;
	add.s64 	%rd62, %rd1, %rd61;
	ld.global.nc.f32 	%f85, [%rd62];
	ld.const.f32 	%f86, [kernel_blur+112];
	fma.rn.f32 	%f87, %f85, %f86, %f84;
	add.s32 	%r49, %r48, 1;
	mul.wide.u32 	%rd63, %r49, 4;
	add.s64 	%rd64, %rd1, %rd63;
	ld.global.nc.f32 	%f88, [%rd64];
	ld.const.f32 	%f89, [kernel_blur+116];
	fma.rn.f32 	%f90, %f88, %f89, %f87;
	add.s32 	%r50, %r48, 2;
	mul.wide.u32 	%rd65, %r50, 4;
	add.s64 	%rd66, %rd1, %rd65;
	ld.global.nc.f32 	%f91, [%rd66];
	ld.const.f32 	%f92, [kernel_blur+120];
	fma.rn.f32 	%f93, %f91, %f92, %f90;
	mul.wide.u32 	%rd67, %r47, 4;
	add.s64 	%rd68, %rd1, %rd67;
	ld.global.nc.f32 	%f94, [%rd68];
	ld.const.f32 	%f95, [kernel_blur+124];
	fma.rn.f32 	%f96, %f94, %f95, %f93;
	add.s32 	%r51, %r48, 4;
	mul.wide.u32 	%rd69, %r51, 4;
	add.s64 	%rd70, %rd1, %rd69;
	ld.global.nc.f32 	%f97, [%rd70];
	ld.const.f32 	%f98, [kernel_blur+128];
	fma.rn.f32 	%f99, %f97, %f98, %f96;
	add.s32 	%r52, %r48, 5;
	mul.wide.u32 	%rd71, %r52, 4;
	add.s64 	%rd72, %rd1, %rd71;
	ld.global.nc.f32 	%f100, [%rd72];
	ld.const.f32 	%f101, [kernel_blur+132];
	fma.rn.f32 	%f102, %f100, %f101, %f99;
	add.s32 	%r53, %r48, 6;
	mul.wide.u32 	%rd73, %r53, 4;
	add.s64 	%rd74, %rd1, %rd73;
	ld.global.nc.f32 	%f103, [%rd74];
	ld.const.f32 	%f104, [kernel_blur+136];
	fma.rn.f32 	%f105, %f103, %f104, %f102;
	add.s32 	%r54, %r47, %r3;
	add.s32 	%r55, %r48, %r3;
	mul.wide.u32 	%rd75, %r55, 4;
	add.s64 	%rd76, %rd1, %rd75;
	ld.global.nc.f32 	%f106, [%rd76];
	ld.const.f32 	%f107, [kernel_blur+140];
	fma.rn.f32 	%f108, %f106, %f107, %f105;
	add.s32 	%r56, %r55, 1;
	mul.wide.u32 	%rd77, %r56, 4;
	add.s64 	%rd78, %rd1, %rd77;
	ld.global.nc.f32 	%f109, [%rd78];
	ld.const.f32 	%f110, [kernel_blur+144];
	fma.rn.f32 	%f111, %f109, %f110, %f108;
	add.s32 	%r57, %r55, 2;
	mul.wide.u32 	%rd79, %r57, 4;
	add.s64 	%rd80, %rd1, %rd79;
	ld.global.nc.f32 	%f112, [%rd80];
	ld.const.f32 	%f113, [kernel_blur+148];
	fma.rn.f32 	%f114, %f112, %f113, %f111;
	mul.wide.u32 	%rd81, %r54, 4;
	add.s64 	%rd82, %rd1, %rd81;
	ld.global.nc.f32 	%f115, [%rd82];
	ld.const.f32 	%f116, [kernel_blur+152];
	fma.rn.f32 	%f117, %f115, %f116, %f114;
	add.s32 	%r58, %r55, 4;
	mul.wide.u32 	%rd83, %r58, 4;
	add.s64 	%rd84, %rd1, %rd83;
	ld.global.nc.f32 	%f118, [%rd84];
	ld.const.f32 	%f119, [kernel_blur+156];
	fma.rn.f32 	%f120, %f118, %f119, %f117;
	add.s32 	%r59, %r55, 5;
	mul.wide.u32 	%rd85, %r59, 4;
	add.s64 	%rd86, %rd1, %rd85;
	ld.global.nc.f32 	%f121, [%rd86];
	ld.const.f32 	%f122, [kernel_blur+160];
	fma.rn.f32 	%f123, %f121, %f122, %f120;
	add.s32 	%r60, %r55, 6;
	mul.wide.u32 	%rd87, %r60, 4;
	add.s64 	%rd88, %rd1, %rd87;
	ld.global.nc.f32 	%f124, [%rd88];
	ld.const.f32 	%f125, [kernel_blur+164];
	fma.rn.f32 	%f126, %f124, %f125, %f123;
	add.s32 	%r61, %r54, %r3;
	add.s32 	%r62, %r55, %r3;
	mul.wide.u32 	%rd89, %r62, 4;
	add.s64 	%rd90, %rd1, %rd89;
	ld.global.nc.f32 	%f127, [%rd90];
	ld.const.f32 	%f128, [kernel_blur+168];
	fma.rn.f32 	%f129, %f127, %f128, %f126;
	add.s32 	%r63, %r62, 1;
	mul.wide.u32 	%rd91, %r63, 4;
	add.s64 	%rd92, %rd1, %rd91;
	ld.global.nc.f32 	%f130, [%rd92];
	ld.const.f32 	%f131, [kernel_blur+172];
	fma.rn.f32 	%f132, %f130, %f131, %f129;
	add.s32 	%r64, %r62, 2;
	mul.wide.u32 	%rd93, %r64, 4;
	add.s64 	%rd94, %rd1, %rd93;
	ld.global.nc.f32 	%f133, [%rd94];
	ld.const.f32 	%f134, [kernel_blur+176];
	fma.rn.f32 	%f135, %f133, %f134, %f132;
	mul.wide.u32 	%rd95, %r61, 4;
	add.s64 	%rd96, %rd1, %rd95;
	ld.global.nc.f32 	%f136, [%rd96];
	ld.const.f32 	%f137, [kernel_blur+180];
	fma.rn.f32 	%f138, %f136, %f137, %f135;
	add.s32 	%r65, %r62, 4;
	mul.wide.u32 	%rd97, %r65, 4;
	add.s64 	%rd98, %rd1, %rd97;
	ld.global.nc.f32 	%f139, [%rd98];
	ld.const.f32 	%f140, [kernel_blur+184];
	fma.rn.f32 	%f141, %f139, %f140, %f138;
	add.s32 	%r66, %r62, 5;
	mul.wide.u32 	%rd99, %r66, 4;
	add.s64 	%rd100, %rd1, %rd99;
	ld.global.nc.f32 	%f142, [%rd100];
	ld.const.f32 	%f143, [kernel_blur+188];
	fma.rn.f32 	%f144, %f142, %f143, %f141;
	add.s32 	%r67, %r62, 6;
	mul.wide.u32 	%rd101, %r67, 4;
	add.s64 	%rd102, %rd1, %rd101;
	ld.global.nc.f32 	%f145, [%rd102];
	ld.const.f32 	%f146, [kernel_blur+192];
	fma.rn.f32 	%f147, %f145, %f146, %f144;
	add.s64 	%rd103, %rd2, %rd53;
	st.global.f32 	[%rd103], %f147;
$L__BB0_4:
	ret;

}
	// .globl	_Z17conv_tiles_kernelPKfPfii
.visible .entry _Z17conv_tiles_kernelPKfPfii(
	.param .u64 .ptr .align 1 _Z17conv_tiles_kernelPKfPfii_param_0,
	.param .u64 .ptr .align 1 _Z17conv_tiles_kernelPKfPfii_param_1,
	.param .u32 _Z17conv_tiles_kernelPKfPfii_param_2,
	.param .u32 _Z17conv_tiles_kernelPKfPfii_param_3
)
{
	.reg .pred 	%p<42>;
	.reg .b32 	%r<35>;
	.reg .b32 	%f<157>;
	.reg .b64 	%rd<15>;
	// demoted variable
	.shared .align 4 .b8 _ZZ17conv_tiles_kernelPKfPfiiE4smem[3344];
	ld.param.u64 	%rd6, [_Z17conv_tiles_kernelPKfPfii_param_0];
	ld.param.u64 	%rd7, [_Z17conv_tiles_kernelPKfPfii_param_1];
	ld.param.u32 	%r13, [_Z17conv_tiles_kernelPKfPfii_param_2];
	ld.param.u32 	%r14, [_Z17conv_tiles_kernelPKfPfii_param_3];
	cvta.to.global.u64 	%rd1, %rd7;
	cvta.to.global.u64 	%rd2, %rd6;
	mov.u32 	%r15, %tid.x;
	mov.u32 	%r2, %tid.y;
	mov.u32 	%r16, %ctaid.x;
	mov.u32 	%r3, %ntid.x;
	mad.lo.s32 	%r17, %r16, %r3, %r15;
	mov.u32 	%r18, %ctaid.y;
	mov.u32 	%r4, %ntid.y;
	mad.lo.s32 	%r5, %r18, %r4, %r2;
	rem.u32 	%r6, %r17, %r13;
	mul.lo.s32 	%r19, %r5, %r13;
	mad.lo.s32 	%r7, %r19, 3, %r17;
	mul.wide.s32 	%rd8, %r7, 4;
	add.s64 	%rd3, %rd2, %rd8;
	ld.global.nc.f32 	%f1, [%rd3];
	mov.u32 	%r20, _ZZ17conv_tiles_kernelPKfPfiiE4smem;
	mad.lo.s32 	%r21, %r2, 152, %r20;
	shl.b32 	%r22, %r15, 2;
	add.s32 	%r23, %r21, %r22;
	add.s32 	%r8, %r23, 456;
	st.shared.f32 	[%r23+468], %f1;
	setp.lt.u32 	%p1, %r6, 3;
	setp.gt.u32 	%p2, %r15, 2;
	or.pred  	%p3, %p1, %p2;
	@%p3 bra 	$L__BB1_2;
	ld.global.nc.f32 	%f2, [%rd3+-12];
	st.shared.f32 	[%r8], %f2;
$L__BB1_2:
	add.s32 	%r9, %r13, -3;
	setp.ge.u32 	%p4, %r6, %r9;
	add.s32 	%r10, %r3, -3;
	setp.lt.u32 	%p5, %r15, %r10;
	or.pred  	%p6, %p4, %p5;
	@%p6 bra 	$L__BB1_4;
	ld.global.nc.f32 	%f3, [%rd3+12];
	st.shared.f32 	[%r8+24], %f3;
$L__BB1_4:
	setp.lt.u32 	%p7, %r5, 3;
	setp.gt.u32 	%p8, %r2, 2;
	mad.lo.s32 	%r25, %r13, -9, %r7;
	mul.wide.s32 	%rd9, %r25, 4;
	add.s64 	%rd4, %rd2, %rd9;
	or.pred  	%p9, %p7, %p8;
	@%p9 bra 	$L__BB1_6;
	ld.global.nc.f32 	%f4, [%rd4];
	st.shared.f32 	[%r8+-444], %f4;
$L__BB1_6:
	add.s32 	%r11, %r14, -3;
	setp.ge.u32 	%p10, %r5, %r11;
	add.s32 	%r12, %r4, -3;
	setp.lt.u32 	%p11, %r2, %r12;
	mul.lo.s32 	%r27, %r13, 9;
	mul.wide.s32 	%rd10, %r27, 4;
	add.s64 	%rd5, %rd3, %rd10;
	or.pred  	%p12, %p10, %p11;
	@%p12 bra 	$L__BB1_8;
	ld.global.nc.f32 	%f5, [%rd5];
	st.shared.f32 	[%r8+468], %f5;
$L__BB1_8:
	min.u32 	%r29, %r5, %r6;
	setp.lt.u32 	%p13, %r29, 3;
	max.u32 	%r30, %r15, %r2;
	setp.gt.u32 	%p14, %r30, 2;
	or.pred  	%p15, %p14, %p13;
	@%p15 bra 	$L__BB1_10;
	ld.global.nc.f32 	%f6, [%rd4+-12];
	st.shared.f32 	[%r8+-456], %f6;
$L__BB1_10:
	setp.gt.u32 	%p16, %r2, 2;
	setp.lt.u32 	%p17, %r5, 3;
	setp.lt.u32 	%p18, %r15, %r10;
	setp.ge.u32 	%p19, %r6, %r9;
	or.pred  	%p20, %p17, %p18;
	or.pred  	%p21, %p20, %p19;
	or.pred  	%p22, %p21, %p16;
	@%p22 bra 	$L__BB1_12;
	ld.global.nc.f32 	%f7, [%rd4+12];
	st.shared.f32 	[%r8+-432], %f7;
$L__BB1_12:
	setp.lt.u32 	%p23, %r2, %r12;
	setp.ge.u32 	%p24, %r5, %r11;
	setp.gt.u32 	%p25, %r15, 2;
	setp.lt.u32 	%p26, %r6, 3;
	or.pred  	%p27, %p24, %p26;
	or.pred  	%p28, %p25, %p27;
	or.pred  	%p29, %p28, %p23;
	@%p29 bra 	$L__BB1_14;
	ld.global.nc.f32 	%f8, [%rd5+-12];
	st.shared.f32 	[%r8+456], %f8;
$L__BB1_14:
	setp.ge.u32 	%p30, %r5, %r11;
	setp.ge.u32 	%p31, %r6, %r9;
	or.pred  	%p32, %p30, %p31;
	setp.lt.u32 	%p33, %r15, %r10;
	or.pred  	%p34, %p32, %p33;
	setp.lt.u32 	%p35, %r2, %r12;
	or.pred  	%p36, %p34, %p35;
	@%p36 bra 	$L__BB1_16;
	ld.global.nc.f32 	%f9, [%rd5+12];
	st.shared.f32 	[%r8+480], %f9;
$L__BB1_16:
	bar.sync 	0;
	min.u32 	%r34, %r6, %r5;
	setp.gt.u32 	%p37, %r34, 2;
	setp.lt.u32 	%p38, %r6, %r9;
	setp.lt.u32 	%p39, %r5, %r11;
	and.pred  	%p40, %p38, %p39;
	and.pred  	%p41, %p40, %p37;
	@%p41 bra 	$L__BB1_18;
	add.s64 	%rd14, %rd1, %rd8;
	st.global.f32 	[%rd14], %f1;
	bra.uni 	$L__BB1_19;
$L__BB1_18:
	ld.shared.f32 	%f10, [%r8+-456];
	ld.const.f32 	%f11, [kernel_blur];
	fma.rn.f32 	%f12, %f10, %f11, 0f00000000;
	ld.shared.f32 	%f13, [%r8+-452];
	ld.const.f32 	%f14, [kernel_blur+4];
	fma.rn.f32 	%f15, %f13, %f14, %f12;
	ld.shared.f32 	%f16, [%r8+-448];
	ld.const.f32 	%f17, [kernel_blur+8];
	fma.rn.f32 	%f18, %f16, %f17, %f15;
	ld.shared.f32 	%f19, [%r8+-444];
	ld.const.f32 	%f20, [kernel_blur+12];
	fma.rn.f32 	%f21, %f19, %f20, %f18;
	ld.shared.f32 	%f22, [%r8+-440];
	ld.const.f32 	%f23, [kernel_blur+16];
	fma.rn.f32 	%f24, %f22, %f23, %f21;
	ld.shared.f32 	%f25, [%r8+-436];
	ld.const.f32 	%f26, [kernel_blur+20];
	fma.rn.f32 	%f27, %f25, %f26, %f24;
	ld.shared.f32 	%f28, [%r8+-432];
	ld.const.f32 	%f29, [kernel_blur+24];
	fma.rn.f32 	%f30, %f28, %f29, %f27;
	ld.shared.f32 	%f31, [%r8+-304];
	ld.const.f32 	%f32, [kernel_blur+28];
	fma.rn.f32 	%f33, %f31, %f32, %f30;
	ld.shared.f32 	%f34, [%r8+-300];
	ld.const.f32 	%f35, [kernel_blur+32];
	fma.rn.f32 	%f36, %f34, %f35, %f33;
	ld.shared.f32 	%f37, [%r8+-296];
	ld.const.f32 	%f38, [kernel_blur+36];
	fma.rn.f32 	%f39, %f37, %f38, %f36;
	ld.shared.f32 	%f40, [%r8+-292];
	ld.const.f32 	%f41, [kernel_blur+40];
	fma.rn.f32 	%f42, %f40, %f41, %f39;
	ld.shared.f32 	%f43, [%r8+-288];
	ld.const.f32 	%f44, [kernel_blur+44];
	fma.rn.f32 	%f45, %f43, %f44, %f42;
	ld.shared.f32 	%f46, [%r8+-284];
	ld.const.f32 	%f47, [kernel_blur+48];
	fma.rn.f32 	%f48, %f46, %f47, %f45;
	ld.shared.f32 	%f49, [%r8+-280];
	ld.const.f32 	%f50, [kernel_blur+52];
	fma.rn.f32 	%f51, %f49, %f50, %f48;
	ld.shared.f32 	%f52, [%r8+-152];
	ld.const.f32 	%f53, [kernel_blur+56];
	fma.rn.f32 	%f54, %f52, %f53, %f51;
	ld.shared.f32 	%f55, [%r8+-148];
	ld.const.f32 	%f56, [kernel_blur+60];
	fma.rn.f32 	%f57, %f55, %f56, %f54;
	ld.shared.f32 	%f58, [%r8+-144];
	ld.const.f32 	%f59, [kernel_blur+64];
	fma.rn.f32 	%f60, %f58, %f59, %f57;
	ld.shared.f32 	%f61, [%r8+-140];
	ld.const.f32 	%f62, [kernel_blur+68];
	fma.rn.f32 	%f63, %f61, %f62, %f60;
	ld.shared.f32 	%f64, [%r8+-136];
	ld.const.f32 	%f65, [kernel_blur+72];
	fma.rn.f32 	%f66, %f64, %f65, %f63;
	ld.shared.f32 	%f67, [%r8+-132];
	ld.const.f32 	%f68, [kernel_blur+76];
	fma.rn.f32 	%f69, %f67, %f68, %f66;
	ld.shared.f32 	%f70, [%r8+-128];
	ld.const.f32 	%f71, [kernel_blur+80];
	fma.rn.f32 	%f72, %f70, %f71, %f69;
	ld.shared.f32 	%f73, [%r8];
	ld.const.f32 	%f74, [kernel_blur+84];
	fma.rn.f32 	%f75, %f73, %f74, %f72;
	ld.shared.f32 	%f76, [%r8+4];
	ld.const.f32 	%f77, [kernel_blur+88];
	fma.rn.f32 	%f78, %f76, %f77, %f75;
	ld.shared.f32 	%f79, [%r8+8];
	ld.const.f32 	%f80, [kernel_blur+92];
	fma.rn.f32 	%f81, %f79, %f80, %f78;
	ld.shared.f32 	%f82, [%r8+12];
	ld.const.f32 	%f83, [kernel_blur+96];
	fma.rn.f32 	%f84, %f82, %f83, %f81;
	ld.shared.f32 	%f85, [%r8+16];
	ld.const.f32 	%f86, [kernel_blur+100];
	fma.rn.f32 	%f87, %f85, %f86, %f84;
	ld.shared.f32 	%f88, [%r8+20];
	ld.const.f32 	%f89, [kernel_blur+104];
	fma.rn.f32 	%f90, %f88, %f89, %f87;
	ld.shared.f32 	%f91, [%r8+24];
	ld.const.f32 	%f92, [kernel_blur+108];
	fma.rn.f32 	%f93, %f91, %f92, %f90;
	ld.shared.f32 	%f94, [%r8+152];
	ld.const.f32 	%f95, [kernel_blur+112];
	fma.rn.f32 	%f96, %f94, %f95, %f93;
	ld.shared.f32 	%f97, [%r8+156];
	ld.const.f32 	%f98, [kernel_blur+116];
	fma.rn.f32 	%f99, %f97, %f98, %f96;
	ld.shared.f32 	%f100, [%r8+160];
	ld.const.f32 	%f101, [kernel_blur+120];
	fma.rn.f32 	%f102, %f100, %f101, %f99;
	ld.shared.f32 	%f103, [%r8+164];
	ld.const.f32 	%f104, [kernel_blur+124];
	fma.rn.f32 	%f105, %f103, %f104, %f102;
	ld.shared.f32 	%f106, [%r8+168];
	ld.const.f32 	%f107, [kernel_blur+128];
	fma.rn.f32 	%f108, %f106, %f107, %f105;
	ld.shared.f32 	%f109, [%r8+172];
	ld.const.f32 	%f110, [kernel_blur+132];
	fma.rn.f32 	%f111, %f109, %f110, %f108;
	ld.shared.f32 	%f112, [%r8+176];
	ld.const.f32 	%f113, [kernel_blur+136];
	fma.rn.f32 	%f114, %f112, %f113, %f111;
	ld.shared.f32 	%f115, [%r8+304];
	ld.const.f32 	%f116, [kernel_blur+140];
	fma.rn.f32 	%f117, %f115, %f116, %f114;
	ld.shared.f32 	%f118, [%r8+308];
	ld.const.f32 	%f119, [kernel_blur+144];
	fma.rn.f32 	%f120, %f118, %f119, %f117;
	ld.shared.f32 	%f121, [%r8+312];
	ld.const.f32 	%f122, [kernel_blur+148];
	fma.rn.f32 	%f123, %f121, %f122, %f120;
	ld.shared.f32 	%f124, [%r8+316];
	ld.const.f32 	%f125, [kernel_blur+152];
	fma.rn.f32 	%f126, %f124, %f125, %f123;
	ld.shared.f32 	%f127, [%r8+320];
	ld.const.f32 	%f128, [kernel_blur+156];
	fma.rn.f32 	%f129, %f127, %f128, %f126;
	ld.shared.f32 	%f130, [%r8+324];
	ld.const.f32 	%f131, [kernel_blur+160];
	fma.rn.f32 	%f132, %f130, %f131, %f129;
	ld.shared.f32 	%f133, [%r8+328];
	ld.const.f32 	%f134, [kernel_blur+164];
	fma.rn.f32 	%f135, %f133, %f134, %f132;
	ld.shared.f32 	%f136, [%r8+456];
	ld.const.f32 	%f137, [kernel_blur+168];
	fma.rn.f32 	%f138, %f136, %f137, %f135;
	ld.shared.f32 	%f139, [%r8+460];
	ld.const.f32 	%f140, [kernel_blur+172];
	fma.rn.f32 	%f141, %f139, %f140, %f138;
	ld.shared.f32 	%f142, [%r8+464];
	ld.const.f32 	%f143, [kernel_blur+176];
	fma.rn.f32 	%f144, %f142, %f143, %f141;
	ld.shared.f32 	%f145, [%r8+468];
	ld.const.f32 	%f146, [kernel_blur+180];
	fma.rn.f32 	%f147, %f145, %f146, %f144;
	ld.shared.f32 	%f148, [%r8+472];
	ld.const.f32 	%f149, [kernel_blur+184];
	fma.rn.f32 	%f150, %f148, %f149, %f147;
	ld.shared.f32 	%f151, [%r8+476];
	ld.const.f32 	%f152, [kernel_blur+188];
	fma.rn.f32 	%f153, %f151, %f152, %f150;
	ld.shared.f32 	%f154, [%r8+480];
	ld.const.f32 	%f155, [kernel_blur+192];
	fma.rn.f32 	%f156, %f154, %f155, %f153;
	add.s64 	%rd12, %rd1, %rd8;
	st.global.f32 	[%rd12], %f156;
$L__BB1_19:
	ret;

}


// ===== COMPILED SASS (sm_100) =====

	.target	sm_100

	.elftype	@"ET_EXEC"


//--------------------- .note.nv.tkinfo           --------------------------
	.section	.note.nv.tkinfo,"",@"SHT_NOTE"
	.sectionflags	@"SHF_NOTE_NV_TKINFO"
	.tkinfo
        /*0018*/ 	.word	0x00000002
        /*0030*/ 	.string	""
        /*0030*/ 	.string	"ptxas"
        /*0030*/ 	.string	"Cuda compilation tools, release 13.0, V13.0.88"
        /*0030*/ 	.string	"Build cuda_13.0.r13.0/compiler.36424714_0"
        /*0030*/ 	.string	"-arch sm_100 -m 64 "



//--------------------- .note.nv.cuinfo           --------------------------
	.section	.note.nv.cuinfo,"",@"SHT_NOTE"
	.sectionflags	@"SHF_NOTE_NV_CUINFO"
        /*0018*/ 	.short	0x0002
        /*001a*/ 	.short	0x0064
        /*001c*/ 	.short	0x0082
	.zero		2


//--------------------- .nv.info                  --------------------------
	.section	.nv.info,"",@"SHT_CUDA_INFO"
	.align	4


	//----- nvinfo : EIATTR_REGCOUNT
	.align		4
        /*0000*/ 	.byte	0x04, 0x2f
        /*0002*/ 	.short	(.L_2 - .L_1)
	.align		4
.L_1:
        /*0004*/ 	.word	index@(_Z11conv_kernelPKfPfii)
        /*0008*/ 	.word	0x00000020


	//----- nvinfo : EIATTR_FRAME_SIZE
	.align		4
.L_2:
        /*000c*/ 	.byte	0x04, 0x11
        /*000e*/ 	.short	(.L_4 - .L_3)
	.align		4
.L_3:
        /*0010*/ 	.word	index@(_Z11conv_kernelPKfPfii)
        /*0014*/ 	.word	0x00000000


	//----- nvinfo : EIATTR_REGCOUNT
	.align		4
.L_4:
        /*0018*/ 	.byte	0x04, 0x2f
        /*001a*/ 	.short	(.L_6 - .L_5)
	.align		4
.L_5:
        /*001c*/ 	.word	index@(_Z17conv_tiles_kernelPKfPfii)
        /*0020*/ 	.word	0x00000020


	//----- nvinfo : EIATTR_FRAME_SIZE
	.align		4
.L_6:
        /*0024*/ 	.byte	0x04, 0x11
        /*0026*/ 	.short	(.L_8 - .L_7)
	.align		4
.L_7:
        /*0028*/ 	.word	index@(_Z17conv_tiles_kernelPKfPfii)
        /*002c*/ 	.word	0x00000000


	//----- nvinfo : EIATTR_MIN_STACK_SIZE
	.align		4
.L_8:
        /*0030*/ 	.byte	0x04, 0x12
        /*0032*/ 	.short	(.L_10 - .L_9)
	.align		4
.L_9:
        /*0034*/ 	.word	index@(_Z17conv_tiles_kernelPKfPfii)
        /*0038*/ 	.word	0x00000000


	//----- nvinfo : EIATTR_MIN_STACK_SIZE
	.align		4
.L_10:
        /*003c*/ 	.byte	0x04, 0x12
        /*003e*/ 	.short	(.L_12 - .L_11)
	.align		4
.L_11:
        /*0040*/ 	.word	index@(_Z11conv_kernelPKfPfii)
        /*0044*/ 	.word	0x00000000
.L_12:


//--------------------- .nv.compat                --------------------------
	.section	.nv.compat,"",@"SHT_CUDA_COMPAT_INFO"
	.align	4
        /*0000*/ 	.byte	0x02, 0x09, 0x00, 0x00, 0x02, 0x02, 0x01, 0x00, 0x02, 0x05, 0x05, 0x00, 0x03, 0x07, 0x01, 0x01
        /*0010*/ 	.byte	0x02, 0x03, 0x00, 0x00, 0x02, 0x06, 0x01, 0x00, 0x04, 0x0b, 0x08, 0x00, 0x09, 0x00, 0x00, 0x00
        /*0020*/ 	.byte	0x00, 0x00, 0x00, 0x00


//--------------------- .nv.info._Z17conv_tiles_kernelPKfPfii --------------------------
	.section	.nv.info._Z17conv_tiles_kernelPKfPfii,"",@"SHT_CUDA_INFO"
	.sectionflags	@""
	.align	4


	//----- nvinfo : EIATTR_CUDA_API_VERSION
	.align		4
        /*0000*/ 	.byte	0x04, 0x37
        /*0002*/ 	.short	(.L_14 - .L_13)
.L_13:
        /*0004*/ 	.word	0x00000082


	//----- nvinfo : EIATTR_KPARAM_INFO
	.align		4
.L_14:
        /*0008*/ 	.byte	0x04, 0x17
        /*000a*/ 	.short	(.L_16 - .L_15)
.L_15:
        /*000c*/ 	.word	0x00000000
        /*0010*/ 	.short	0x0003
        /*0012*/ 	.short	0x0014
        /*0014*/ 	.byte	0x00, 0xf0, 0x11, 0x00


	//----- nvinfo : EIATTR_KPARAM_INFO
	.align		4
.L_16:
        /*0018*/ 	.byte	0x04, 0x17
        /*001a*/ 	.short	(.L_18 - .L_17)
.L_17:
        /*001c*/ 	.word	0x00000000
        /*0020*/ 	.short	0x0002
        /*0022*/ 	.short	0x0010
        /*0024*/ 	.byte	0x00, 0xf0, 0x11, 0x00


	//----- nvinfo : EIATTR_KPARAM_INFO
	.align		4
.L_18:
        /*0028*/ 	.byte	0x04, 0x17
        /*002a*/ 	.short	(.L_20 - .L_19)
.L_19:
        /*002c*/ 	.word	0x00000000
        /*0030*/ 	.short	0x0001
        /*0032*/ 	.short	0x0008
        /*0034*/ 	.byte	0x00, 0xf5, 0x21, 0x00


	//----- nvinfo : EIATTR_KPARAM_INFO
	.align		4
.L_20:
        /*0038*/ 	.byte	0x04, 0x17
        /*003a*/ 	.short	(.L_22 - .L_21)
.L_21:
        /*003c*/ 	.word	0x00000000
        /*0040*/ 	.short	0x0000
        /*0042*/ 	.short	0x0000
        /*0044*/ 	.byte	0x00, 0xf5, 0x21, 0x00


	//----- nvinfo : EIATTR_SPARSE_MMA_MASK
	.align		4
.L_22:
        /*0048*/ 	.byte	0x03, 0x50
        /*004a*/ 	.short	0x0000


	//----- nvinfo : EIATTR_MAXREG_COUNT
	.align		4
        /*004c*/ 	.byte	0x03, 0x1b
        /*004e*/ 	.short	0x00ff


	//----- nvinfo : EIATTR_NUM_BARRIERS
	.align		4
        /*0050*/ 	.byte	0x02, 0x4c
        /*0052*/ 	.byte	0x01
	.zero		1


	//----- nvinfo : EIATTR_MERCURY_ISA_VERSION
	.align		4
        /*0054*/ 	.byte	0x03, 0x5f
        /*0056*/ 	.short	0x0101


	//----- nvinfo : EIATTR_VRC_CTA_INIT_COUNT
	.align		4
        /*0058*/ 	.byte	0x02, 0x4a
	.zero		1
	.zero		1


	//----- nvinfo : EIATTR_EXIT_INSTR_OFFSETS
	.align		4
        /*005c*/ 	.byte	0x04, 0x1c
        /*005e*/ 	.short	(.L_24 - .L_23)


	//   ....[0]....
.L_23:
        /*0060*/ 	.word	0x000005e0


	//   ....[1]....
        /*0064*/ 	.word	0x00000d10


	//----- nvinfo : EIATTR_CBANK_PARAM_SIZE
	.align		4
.L_24:
        /*0068*/ 	.byte	0x03, 0x19
        /*006a*/ 	.short	0x0018


	//----- nvinfo : EIATTR_PARAM_CBANK
	.align		4
        /*006c*/ 	.byte	0x04, 0x0a
        /*006e*/ 	.short	(.L_26 - .L_25)
	.align		4
.L_25:
        /*0070*/ 	.word	index@(.nv.constant0._Z17conv_tiles_kernelPKfPfii)
        /*0074*/ 	.short	0x0380
        /*0076*/ 	.short	0x0018


	//----- nvinfo : EIATTR_SW_WAR
	.align		4
.L_26:
        /*0078*/ 	.byte	0x04, 0x36
        /*007a*/ 	.short	(.L_28 - .L_27)
.L_27:
        /*007c*/ 	.word	0x00000008
.L_28:


//--------------------- .nv.info._Z11conv_kernelPKfPfii --------------------------
	.section	.nv.info._Z11conv_kernelPKfPfii,"",@"SHT_CUDA_INFO"
	.sectionflags	@""
	.align	4


	//----- nvinfo : EIATTR_CUDA_API_VERSION
	.align		4
        /*0000*/ 	.byte	0x04, 0x37
        /*0002*/ 	.short	(.L_30 - .L_29)
.L_29:
        /*0004*/ 	.word	0x00000082


	//----- nvinfo : EIATTR_KPARAM_INFO
	.align		4
.L_30:
        /*0008*/ 	.byte	0x04, 0x17
        /*000a*/ 	.short	(.L_32 - .L_31)
.L_31:
        /*000c*/ 	.word	0x00000000
        /*0010*/ 	.short	0x0003
        /*0012*/ 	.short	0x0014
        /*0014*/ 	.byte	0x00, 0xf0, 0x11, 0x00


	//----- nvinfo : EIATTR_KPARAM_INFO
	.align		4
.L_32:
        /*0018*/ 	.byte	0x04, 0x17
        /*001a*/ 	.short	(.L_34 - .L_33)
.L_33:
        /*001c*/ 	.word	0x00000000
        /*0020*/ 	.short	0x0002
        /*0022*/ 	.short	0x0010
        /*0024*/ 	.byte	0x00, 0xf0, 0x11, 0x00


	//----- nvinfo : EIATTR_KPARAM_INFO
	.align		4
.L_34:
        /*0028*/ 	.byte	0x04, 0x17
        /*002a*/ 	.short	(.L_36 - .L_35)
.L_35:
        /*002c*/ 	.word	0x00000000
        /*0030*/ 	.short	0x0001
        /*0032*/ 	.short	0x0008
        /*0034*/ 	.byte	0x00, 0xf5, 0x21, 0x00


	//----- nvinfo : EIATTR_KPARAM_INFO
	.align		4
.L_36:
        /*0038*/ 	.byte	0x04, 0x17
        /*003a*/ 	.short	(.L_38 - .L_37)
.L_37:
        /*003c*/ 	.word	0x00000000
        /*0040*/ 	.short	0x0000
        /*0042*/ 	.short	0x0000
        /*0044*/ 	.byte	0x00, 0xf5, 0x21, 0x00


	//----- nvinfo : EIATTR_SPARSE_MMA_MASK
	.align		4
.L_38:
        /*0048*/ 	.byte	0x03, 0x50
        /*004a*/ 	.short	0x0000


	//----- nvinfo : EIATTR_MAXREG_COUNT
	.align		4
        /*004c*/ 	.byte	0x03, 0x1b
        /*004e*/ 	.short	0x00ff


	//----- nvinfo : EIATTR_MERCURY_ISA_VERSION
	.align		4
        /*0050*/ 	.byte	0x03, 0x5f
        /*0052*/ 	.short	0x0101


	//----- nvinfo : EIATTR_VRC_CTA_INIT_COUNT
	.align		4
        /*0054*/ 	.byte	0x02, 0x4a
	.zero		1
	.zero		1


	//----- nvinfo : EIATTR_EXIT_INSTR_OFFSETS
	.align		4
        /*0058*/ 	.byte	0x04, 0x1c
        /*005a*/ 	.short	(.L_40 - .L_39)


	//   ....[0]....
.L_39:
        /*005c*/ 	.word	0x000000d0


	//   ....[1]....
        /*0060*/ 	.word	0x000002e0


	//   ....[2]....
        /*0064*/ 	.word	0x00001030


	//----- nvinfo : EIATTR_CRS_STACK_SIZE
	.align		4
.L_40:
        /*0068*/ 	.byte	0x04, 0x1e
        /*006a*/ 	.short	(.L_42 - .L_41)
.L_41:
        /*006c*/ 	.word	0x00000000


	//----- nvinfo : EIATTR_CBANK_PARAM_SIZE
	.align		4
.L_42:
        /*0070*/ 	.byte	0x03, 0x19
        /*0072*/ 	.short	0x0018


	//----- nvinfo : EIATTR_PARAM_CBANK
	.align		4
        /*0074*/ 	.byte	0x04, 0x0a
        /*0076*/ 	.short	(.L_44 - .L_43)
	.align		4
.L_43:
        /*0078*/ 	.word	index@(.nv.constant0._Z11conv_kernelPKfPfii)
        /*007c*/ 	.short	0x0380
        /*007e*/ 	.short	0x0018


	//----- nvinfo : EIATTR_SW_WAR
	.align		4
.L_44:
        /*0080*/ 	.byte	0x04, 0x36
        /*0082*/ 	.short	(.L_46 - .L_45)
.L_45:
        /*0084*/ 	.word	0x00000008
.L_46:


//--------------------- .nv.callgraph             --------------------------
	.section	.nv.callgraph,"",@"SHT_CUDA_CALLGRAPH"
	.align	4
	.sectionentsize	8
	.align		4
        /*0000*/ 	.word	0x00000000
	.align		4
        /*0004*/ 	.word	0xffffffff
	.align		4
        /*0008*/ 	.word	0x00000000
	.align		4
        /*000c*/ 	.word	0xfffffffe
	.align		4
        /*0010*/ 	.word	0x00000000
	.align		4
        /*0014*/ 	.word	0xfffffffd
	.align		4
        /*0018*/ 	.word	0x00000000
	.align		4
        /*001c*/ 	.word	0xfffffffc


//--------------------- .nv.constant3             --------------------------
	.section	.nv.constant3,"a",@progbits
	.align	4
.nv.constant3:
	.type		kernel_blur,@object
	.size		kernel_blur,(.L_0 - kernel_blur)
kernel_blur:
	.zero		196
.L_0:


//--------------------- .text._Z17conv_tiles_kernelPKfPfii --------------------------
	.section	.text._Z17conv_tiles_kernelPKfPfii,"ax",@progbits
	.align	128
        .global         _Z17conv_tiles_kernelPKfPfii
        .type           _Z17conv_tiles_kernelPKfPfii,@function
        .size           _Z17conv_tiles_kernelPKfPfii,(.L_x_3 - _Z17conv_tiles_kernelPKfPfii)
        .other          _Z17conv_tiles_kernelPKfPfii,@"STO_CUDA_ENTRY STV_DEFAULT"
_Z17conv_tiles_kernelPKfPfii:
.text._Z17conv_tiles_kernelPKfPfii:
[----:B------:R-:W-:Y:S08]  /*0000*/  LDC R1, c[0x0][0x37c] ;  /* 0x0000df00ff017b82 */ /* 0x000ff00000000800 */
[----:B------:R-:W0:Y:S01]  /*0010*/  LDC R0, c[0x0][0x390] ;  /* 0x0000e400ff007b82 */ /* 0x000e220000000800 */
[----:B------:R-:W1:Y:S01]  /*0020*/  S2R R10, SR_TID.X ;  /* 0x00000000000a7919 */ /* 0x000e620000002100 */
[----:B------:R-:W2:Y:S01]  /*0030*/  LDCU.64 UR6, c[0x0][0x358] ;  /* 0x00006b00ff0677ac */ /* 0x000ea20008000a00 */
[----:B------:R-:W1:Y:S05]  /*0040*/  S2R R21, SR_TID.Y ;  /* 0x0000000000157919 */ /* 0x000e6a0000002200 */
[----:B------:R-:W3:Y:S08]  /*0050*/  S2UR UR4, SR_CTAID.X ;  /* 0x00000000000479c3 */ /* 0x000ef00000002500 */
[----:B------:R-:W3:Y:S01]  /*0060*/  LDC R15, c[0x0][0x360] ;  /* 0x0000d800ff0f7b82 */ /* 0x000ee20000000800 */
[----:B0-----:R-:W0:Y:S07]  /*0070*/  I2F.U32.RP R4, R0 ;  /* 0x0000000000047306 */ /* 0x001e2e0000209000 */
[----:B------:R-:W4:Y:S01]  /*0080*/  LDC R12, c[0x0][0x364] ;  /* 0x0000d900ff0c7b82 */ /* 0x000f220000000800 */
[----:B------:R-:W-:Y:S01]  /*0090*/  ISETP.NE.U32.AND P1, PT, R0, RZ, PT ;  /* 0x000000ff0000720c */ /* 0x000fe20003f25070 */
[----:B0-----:R-:W0:Y:S02]  /*00a0*/  MUFU.RCP R4, R4 ;  /* 0x0000000400047308 */ /* 0x001e240000001000 */
[----:B0-----:R-:W-:-:S02]  /*00b0*/  IADD3 R2, PT, PT, R4, 0xffffffe, RZ ;  /* 0x0ffffffe04027810 */ /* 0x001fc40007ffe0ff */
[----:B-1----:R-:W-:-:S04]  /*00c0*/  VIMNMX.U32 R4, PT, PT, R10, R21, !PT ;  /* 0x000000150a047248 */ /* 0x002fc80007fe0000 */
[----:B------:R0:W1:Y:S02]  /*00d0*/  F2I.FTZ.U32.TRUNC.NTZ R3, R2 ;  /* 0x0000000200037305 */ /* 0x000064000021f000 */
[----:B0-----:R-:W-:Y:S01]  /*00e0*/  HFMA2 R2, -RZ, RZ, 0, 0 ;  /* 0x00000000ff027431 */ /* 0x001fe200000001ff */
[----:B-1----:R-:W-:-:S05]  /*00f0*/  IADD3 R5, PT, PT, RZ, -R3, RZ ;  /* 0x80000003ff057210 */ /* 0x002fca0007ffe0ff */
[----:B------:R-:W-:-:S04]  /*0100*/  IMAD R5, R5, R0, RZ ;  /* 0x0000000005057224 */ /* 0x000fc800078e02ff */
[----:B------:R-:W-:-:S04]  /*0110*/  IMAD.HI.U32 R6, R3, R5, R2 ;  /* 0x0000000503067227 */ /* 0x000fc800078e0002 */
[----:B---3--:R-:W-:Y:S01]  /*0120*/  IMAD R3, R15, UR4, R10 ;  /* 0x000000040f037c24 */ /* 0x008fe2000f8e020a */
[----:B------:R-:W4:Y:S03]  /*0130*/  S2UR UR4, SR_CTAID.Y ;  /* 0x00000000000479c3 */ /* 0x000f260000002600 */
[----:B------:R-:W-:-:S05]  /*0140*/  IMAD.HI.U32 R6, R6, R3, RZ ;  /* 0x0000000306067227 */ /* 0x000fca00078e00ff */
[----:B------:R-:W-:-:S05]  /*0150*/  IADD3 R6, PT, PT, -R6, RZ, RZ ;  /* 0x000000ff06067210 */ /* 0x000fca0007ffe1ff */
[----:B------:R-:W-:Y:S02]  /*0160*/  IMAD R11, R0, R6, R3 ;  /* 0x00000006000b7224 */ /* 0x000fe400078e0203 */
[----:B------:R-:W0:Y:S03]  /*0170*/  LDC.64 R6, c[0x0][0x380] ;  /* 0x0000e000ff067b82 */ /* 0x000e260000000a00 */
[-C--:B------:R-:W-:Y:S01]  /*0180*/  ISETP.GE.U32.AND P0, PT, R11, R0.reuse, PT ;  /* 0x000000000b00720c */ /* 0x080fe20003f06070 */
[----:B----4-:R-:W-:Y:S01]  /*0190*/  IMAD R9, R12, UR4, R21 ;  /* 0x000000040c097c24 */ /* 0x010fe2000f8e0215 */
[----:B------:R-:W1:Y:S01]  /*01a0*/  S2R R17, SR_CgaCtaId ;  /* 0x0000000000117919 */ /* 0x000e620000008800 */
[----:B------:R-:W3:Y:S02]  /*01b0*/  LDCU UR4, c[0x0][0x394] ;  /* 0x00007280ff0477ac */ /* 0x000ee40008000800 */
[----:B------:R-:W-:-:S08]  /*01c0*/  IMAD R2, R9, R0, RZ ;  /* 0x0000000009027224 */ /* 0x000fd000078e02ff */
[----:B------:R-:W-:Y:S01]  /*01d0*/  @P0 IADD3 R11, PT, PT, R11, -R0, RZ ;  /* 0x800000000b0b0210 */ /* 0x000fe20007ffe0ff */
[----:B------:R-:W-:-:S03]  /*01e0*/  IMAD R3, R2, 0x3, R3 ;  /* 0x0000000302037824 */ /* 0x000fc600078e0203 */
[----:B------:R-:W-:Y:S01]  /*01f0*/  ISETP.GE.U32.AND P0, PT, R11, R0, PT ;  /* 0x000000000b00720c */ /* 0x000fe20003f06070 */
[----:B------:R-:W-:-:S12]  /*0200*/  IMAD R5, R0, -0x9, R3 ;  /* 0xfffffff700057824 */ /* 0x000fd800078e0203 */
[-C--:B------:R-:W-:Y:S02]  /*0210*/  @P0 IADD3 R11, PT, PT, R11, -R0.reuse, RZ ;  /* 0x800000000b0b0210 */ /* 0x080fe40007ffe0ff */
[----:B------:R-:W-:-:S04]  /*0220*/  @!P1 LOP3.LUT R11, RZ, R0, RZ, 0x33, !PT ;  /* 0x00000000ff0b9212 */ /* 0x000fc800078e33ff */
[----:B------:R-:W-:-:S04]  /*0230*/  VIMNMX.U32 R16, PT, PT, R9, R11, PT ;  /* 0x0000000b09107248 */ /* 0x000fc80003fe0000 */
[----:B------:R-:W-:-:S04]  /*0240*/  ISETP.GE.U32.AND P4, PT, R16, 0x3, PT ;  /* 0x000000031000780c */ /* 0x000fc80003f86070 */
[----:B------:R-:W-:Y:S01]  /*0250*/  ISETP.GT.U32.OR P4, PT, R4, 0x2, !P4 ;  /* 0x000000020400780c */ /* 0x000fe20006784470 */
[----:B0-----:R-:W-:-:S12]  /*0260*/  IMAD.WIDE R4, R5, 0x4, R6 ;  /* 0x0000000405047825 */ /* 0x001fd800078e0206 */
[----:B--2---:R-:W2:Y:S01]  /*0270*/  @!P4 LDG.E.CONSTANT R19, desc[UR6][R4.64+-0xc] ;  /* 0xfffff4060413c981 */ /* 0x004ea2000c1e9900 */
[----:B------:R-:W-:Y:S02]  /*0280*/  ISETP.GT.U32.AND P0, PT, R21, 0x2, PT ;  /* 0x000000021500780c */ /* 0x000fe40003f04070 */
[----:B------:R-:W-:Y:S02]  /*0290*/  MOV R2, 0x400 ;  /* 0x0000040000027802 */ /* 0x000fe40000000f00 */
[----:B------:R-:W-:Y:S02]  /*02a0*/  ISETP.LT.U32.OR P0, PT, R9, 0x3, P0 ;  /* 0x000000030900780c */ /* 0x000fe40000701470 */
[----:B-1----:R-:W-:Y:S02]  /*02b0*/  LEA R2, R17, R2, 0x18 ;  /* 0x0000000211027211 */ /* 0x002fe400078ec0ff */
[----:B------:R-:W-:Y:S02]  /*02c0*/  IADD3 R8, PT, PT, R0, -0x3, RZ ;  /* 0xfffffffd00087810 */ /* 0x000fe40007ffe0ff */
[----:B------:R-:W-:Y:S01]  /*02d0*/  IADD3 R17, PT, PT, R15, -0x3, RZ ;  /* 0xfffffffd0f117810 */ /* 0x000fe20007ffe0ff */
[----:B------:R-:W-:Y:S01]  /*02e0*/  IMAD R15, R21, 0x98, R2 ;  /* 0x00000098150f7824 */ /* 0x000fe200078e0202 */
[----:B---3--:R-:W-:Y:S01]  /*02f0*/  UIADD3 UR4, UPT, UPT, UR4, -0x3, URZ ;  /* 0xfffffffd04047890 */ /* 0x008fe2000fffe0ff */
[----:B------:R-:W-:-:S02]  /*0300*/  ISETP.GE.U32.AND P1, PT, R11, R8, PT ;  /* 0x000000080b00720c */ /* 0x000fc40003f26070 */
[C---:B------:R-:W-:Y:S02]  /*0310*/  ISETP.GE.U32.AND P6, PT, R10.reuse, R17, PT ;  /* 0x000000110a00720c */ /* 0x040fe40003fc6070 */
[----:B------:R-:W3:Y:S01]  /*0320*/  @!P0 LDG.E.CONSTANT R13, desc[UR6][R4.64] ;  /* 0x00000006040d8981 */ /* 0x000ee2000c1e9900 */
[----:B------:R-:W-:Y:S01]  /*0330*/  ISETP.GE.U32.AND P3, PT, R11, 0x3, PT ;  /* 0x000000030b00780c */ /* 0x000fe20003f66070 */
[----:B------:R-:W-:Y:S01]  /*0340*/  IMAD.WIDE R6, R3, 0x4, R6 ;  /* 0x0000000403067825 */ /* 0x000fe200078e0206 */
[----:B------:R-:W-:Y:S02]  /*0350*/  LEA R2, R10, R15, 0x2 ;  /* 0x0000000f0a027211 */ /* 0x000fe400078e10ff */
[C---:B------:R-:W-:Y:S02]  /*0360*/  ISETP.GE.U32.OR P1, PT, R9.reuse, UR4, P1 ;  /* 0x0000000409007c0c */ /* 0x040fe40008f26470 */
[C---:B------:R-:W-:Y:S02]  /*0370*/  ISETP.LT.U32.OR P5, PT, R9.reuse, 0x3, !P6 ;  /* 0x000000030900780c */ /* 0x040fe400077a1470 */
[----:B------:R-:W-:-:S02]  /*0380*/  ISETP.GE.U32.OR P3, PT, R9, UR4, !P3 ;  /* 0x0000000409007c0c */ /* 0x000fc4000df66470 */
[----:B------:R-:W-:Y:S02]  /*0390*/  IADD3 R12, PT, PT, R12, -0x3, RZ ;  /* 0xfffffffd0c0c7810 */ /* 0x000fe40007ffe0ff */
[C---:B------:R-:W-:Y:S02]  /*03a0*/  ISETP.LT.U32.OR P1, PT, R10.reuse, R17, P1 ;  /* 0x000000110a00720c */ /* 0x040fe40000f21470 */
[C---:B------:R-:W-:Y:S01]  /*03b0*/  ISETP.GT.U32.AND P2, PT, R10.reuse, 0x2, PT ;  /* 0x000000020a00780c */ /* 0x040fe20003f44070 */
[----:B------:R-:W4:Y:S01]  /*03c0*/  LDG.E.CONSTANT R17, desc[UR6][R6.64] ;  /* 0x0000000606117981 */ /* 0x000f22000c1e9900 */
[----:B------:R-:W-:Y:S02]  /*03d0*/  ISETP.GE.U32.OR P5, PT, R11, R8, P5 ;  /* 0x000000080b00720c */ /* 0x000fe40002fa6470 */
[----:B------:R-:W-:Y:S02]  /*03e0*/  ISETP.GT.U32.OR P3, PT, R10, 0x2, P3 ;  /* 0x000000020a00780c */ /* 0x000fe40001f64470 */
[----:B------:R-:W-:-:S02]  /*03f0*/  ISETP.GT.U32.OR P5, PT, R21, 0x2, P5 ;  /* 0x000000021500780c */ /* 0x000fc40002fa4470 */
[C---:B------:R-:W-:Y:S02]  /*0400*/  ISETP.GE.U32.OR P6, PT, R11.reuse, R8, !P6 ;  /* 0x000000080b00720c */ /* 0x040fe400077c6470 */
[----:B------:R-:W-:Y:S02]  /*0410*/  ISETP.LT.U32.OR P2, PT, R11, 0x3, P2 ;  /* 0x000000030b00780c */ /* 0x000fe40001741470 */
[CC--:B------:R-:W-:Y:S02]  /*0420*/  ISETP.LT.U32.OR P3, PT, R21.reuse, R12.reuse, P3 ;  /* 0x0000000c1500720c */ /* 0x0c0fe40001f61470 */
[----:B------:R-:W-:Y:S02]  /*0430*/  ISETP.LT.U32.OR P1, PT, R21, R12, P1 ;  /* 0x0000000c1500720c */ /* 0x000fe40000f21470 */
[----:B------:R-:W-:-:S03]  /*0440*/  LEA R15, R0, R0, 0x3 ;  /* 0x00000000000f7211 */ /* 0x000fc600078e18ff */
[----:B------:R0:W5:Y:S02]  /*0450*/  @!P5 LDG.E.CONSTANT R25, desc[UR6][R4.64+0xc] ;  /* 0x00000c060419d981 */ /* 0x000164000c1e9900 */
[----:B------:R-:W-:-:S05]  /*0460*/  IMAD.WIDE R14, R15, 0x4, R6 ;  /* 0x000000040f0e7825 */ /* 0x000fca00078e0206 */
[----:B------:R-:W5:Y:S04]  /*0470*/  @!P3 LDG.E.CONSTANT R27, desc[UR6][R14.64+-0xc] ;  /* 0xfffff4060e1bb981 */ /* 0x000f68000c1e9900 */
[----:B------:R-:W5:Y:S04]  /*0480*/  @!P1 LDG.E.CONSTANT R29, desc[UR6][R14.64+0xc] ;  /* 0x00000c060e1d9981 */ /* 0x000f68000c1e9900 */
[----:B--2---:R1:W-:Y:S01]  /*0490*/  @!P4 STS [R2], R19 ;  /* 0x000000130200c388 */ /* 0x0043e20000000800 */
[----:B------:R-:W-:-:S03]  /*04a0*/  ISETP.GE.U32.AND P4, PT, R21, R12, PT ;  /* 0x0000000c1500720c */ /* 0x000fc60003f86070 */
[----:B------:R-:W2:Y:S01]  /*04b0*/  @!P6 LDG.E.CONSTANT R21, desc[UR6][R6.64+0xc] ;  /* 0x00000c060615e981 */ /* 0x000ea2000c1e9900 */
[----:B------:R-:W-:-:S03]  /*04c0*/  ISETP.GE.U32.OR P4, PT, R9, UR4, !P4 ;  /* 0x0000000409007c0c */ /* 0x000fc6000e786470 */
[----:B-1----:R-:W2:Y:S10]  /*04d0*/  @!P2 LDG.E.CONSTANT R19, desc[UR6][R6.64+-0xc] ;  /* 0xfffff4060613a981 */ /* 0x002eb4000c1e9900 */
[----:B------:R-:W2:Y:S04]  /*04e0*/  @!P4 LDG.E.CONSTANT R23, desc[UR6][R14.64] ;  /* 0x000000060e17c981 */ /* 0x000ea8000c1e9900 */
[----:B---3--:R1:W-:Y:S01]  /*04f0*/  @!P0 STS [R2+0xc], R13 ;  /* 0x00000c0d02008388 */ /* 0x0083e20000000800 */
[----:B------:R-:W-:-:S04]  /*0500*/  ISETP.GE.U32.AND P0, PT, R9, UR4, PT ;  /* 0x0000000409007c0c */ /* 0x000fc8000bf06070 */
[----:B------:R-:W-:-:S04]  /*0510*/  ISETP.LT.U32.AND P0, PT, R11, R8, !P0 ;  /* 0x000000080b00720c */ /* 0x000fc80004701070 */
[----:B------:R-:W-:Y:S01]  /*0520*/  ISETP.GT.U32.AND P0, PT, R16, 0x2, P0 ;  /* 0x000000021000780c */ /* 0x000fe20000704070 */
[----:B----4-:R1:W-:-:S12]  /*0530*/  STS [R2+0x1d4], R17 ;  /* 0x0001d41102007388 */ /* 0x0103d80000000800 */
[----:B0-----:R-:W0:Y:S01]  /*0540*/  @!P0 LDC.64 R4, c[0x0][0x388] ;  /* 0x0000e200ff048b82 */ /* 0x001e220000000a00 */
[----:B-----5:R1:W-:Y:S04]  /*0550*/  @!P5 STS [R2+0x18], R25 ;  /* 0x000018190200d388 */ /* 0x0203e80000000800 */
[----:B------:R1:W-:Y:S04]  /*0560*/  @!P3 STS [R2+0x390], R27 ;  /* 0x0003901b0200b388 */ /* 0x0003e80000000800 */
[----:B------:R1:W-:Y:S01]  /*0570*/  @!P1 STS [R2+0x3a8], R29 ;  /* 0x0003a81d02009388 */ /* 0x0003e20000000800 */
[----:B0-----:R-:W-:-:S03]  /*0580*/  @!P0 IMAD.WIDE R4, R3, 0x4, R4 ;  /* 0x0000000403048825 */ /* 0x001fc600078e0204 */
[----:B--2---:R1:W-:Y:S04]  /*0590*/  @!P6 STS [R2+0x1e0], R21 ;  /* 0x0001e0150200e388 */ /* 0x0043e80000000800 */
[----:B------:R1:W-:Y:S04]  /*05a0*/  @!P2 STS [R2+0x1c8], R19 ;  /* 0x0001c8130200a388 */ /* 0x0003e80000000800 */
[----:B------:R1:W-:Y:S01]  /*05b0*/  @!P4 STS [R2+0x39c], R23 ;  /* 0x00039c170200c388 */ /* 0x0003e20000000800 */
[----:B------:R-:W-:Y:S06]  /*05c0*/  BAR.SYNC.DEFER_BLOCKING 0x0 ;  /* 0x0000000000007b1d */ /* 0x000fec0000010000 */
[----:B------:R1:W-:Y:S01]  /*05d0*/  @!P0 STG.E desc[UR6][R4.64], R17 ;  /* 0x0000001104008986 */ /* 0x0003e2000c101906 */
[----:B------:R-:W-:Y:S05]  /*05e0*/  @!P0 EXIT ;  /* 0x000000000000894d */ /* 0x000fea0003800000 */
[----:B------:R-:W0:Y:S01]  /*05f0*/  LDS R0, [R2] ;  /* 0x0000000002007984 */ /* 0x000e220000000800 */
[----:B------:R-:W0:Y:S03]  /*0600*/  LDCU.128 UR8, c[0x3][URZ] ;  /* 0x00c00000ff0877ac */ /* 0x000e260008000c00 */
[----:B------:R-:W2:Y:S01]  /*0610*/  LDS R6, [R2+0x4] ;  /* 0x0000040002067984 */ /* 0x000ea20000000800 */
[----:B------:R-:W3:Y:S03]  /*0620*/  LDCU.128 UR12, c[0x3][0x10] ;  /* 0x00c00200ff0c77ac */ /* 0x000ee60008000c00 */
[----:B------:R-:W4:Y:S01]  /*0630*/  LDS R7, [R2+0x8] ;  /* 0x0000080002077984 */ /* 0x000f220000000800 */
[----:B------:R-:W5:Y:S03]  /*0640*/  LDCU UR4, c[0x3][0xc0] ;  /* 0x00c01800ff0477ac */ /* 0x000f660008000800 */
[----:B------:R-:W3:Y:S04]  /*0650*/  LDS R8, [R2+0xc] ;  /* 0x00000c0002087984 */ /* 0x000ee80000000800 */
[----:B------:R-:W5:Y:S04]  /*0660*/  LDS R9, [R2+0x10] ;  /* 0x0000100002097984 */ /* 0x000f680000000800 */
[----:B------:R-:W5:Y:S04]  /*0670*/  LDS R10, [R2+0x14] ;  /* 0x00001400020a7984 */ /* 0x000f680000000800 */
[----:B------:R-:W5:Y:S04]  /*0680*/  LDS R11, [R2+0x18] ;  /* 0x00001800020b7984 */ /* 0x000f680000000800 */
[----:B------:R-:W5:Y:S04]  /*0690*/  LDS R12, [R2+0x98] ;  /* 0x00009800020c7984 */ /* 0x000f680000000800 */
[----:B-1----:R-:W1:Y:S04]  /*06a0*/  LDS R13, [R2+0x9c] ;  /* 0x00009c00020d7984 */ /* 0x002e680000000800 */
[----:B------:R-:W1:Y:S01]  /*06b0*/  LDS R4, [R2+0xa0] ;  /* 0x0000a00002047984 */ /* 0x000e620000000800 */
[----:B0-----:R-:W-:-:S03]  /*06c0*/  FFMA R5, R0, UR8, RZ ;  /* 0x0000000800057c23 */ /* 0x001fc600080000ff */
[----:B------:R-:W-:Y:S01]  /*06d0*/  LDS R15, [R2+0x310] ;  /* 0x00031000020f7984 */ /* 0x000fe20000000800 */
[----:B--2---:R-:W-:-:S03]  /*06e0*/  FFMA R6, R6, UR9, R5 ;  /* 0x0000000906067c23 */ /* 0x004fc60008000005 */
[----:B------:R-:W0:Y:S01]  /*06f0*/  LDS R0, [R2+0xa4] ;  /* 0x0000a40002007984 */ /* 0x000e220000000800 */
[----:B----4-:R-:W-:-:S03]  /*0700*/  FFMA R7, R7, UR10, R6 ;  /* 0x0000000a07077c23 */ /* 0x010fc60008000006 */
[----:B------:R-:W2:Y:S01]  /*0710*/  LDS R5, [R2+0xa8] ;  /* 0x0000a80002057984 */ /* 0x000ea20000000800 */
[----:B---3--:R-:W-:-:S03]  /*0720*/  FFMA R8, R8, UR11, R7 ;  /* 0x0000000b08087c23 */ /* 0x008fc60008000007 */
[----:B------:R-:W3:Y:S01]  /*0730*/  LDS R6, [R2+0xac] ;  /* 0x0000ac0002067984 */ /* 0x000ee20000000800 */
[----:B------:R-:W1:Y:S01]  /*0740*/  LDCU.128 UR8, c[0x3][0x20] ;  /* 0x00c00400ff0877ac */ /* 0x000e620008000c00 */
[----:B-----5:R-:W-:Y:S02]  /*0750*/  FFMA R9, R9, UR12, R8 ;  /* 0x0000000c09097c23 */ /* 0x020fe40008000008 */
[----:B------:R-:W4:Y:S02]  /*0760*/  LDS R7, [R2+0xb0] ;  /* 0x0000b00002077984 */ /* 0x000f240000000800 */
[----:B------:R-:W-:Y:S02]  /*0770*/  FFMA R10, R10, UR13, R9 ;  /* 0x0000000d0a0a7c23 */ /* 0x000fe40008000009 */
[----:B------:R-:W5:Y:S02]  /*0780*/  LDS R8, [R2+0x130] ;  /* 0x0001300002087984 */ /* 0x000f640000000800 */
[----:B------:R-:W-:-:S02]  /*0790*/  FFMA R11, R11, UR14, R10 ;  /* 0x0000000e0b0b7c23 */ /* 0x000fc4000800000a */
[----:B------:R-:W5:Y:S02]  /*07a0*/  LDS R9, [R2+0x134] ;  /* 0x0001340002097984 */ /* 0x000f640000000800 */
[----:B------:R-:W-:Y:S02]  /*07b0*/  FFMA R12, R12, UR15, R11 ;  /* 0x0000000f0c0c7c23 */ /* 0x000fe4000800000b */
[----:B------:R-:W5:Y:S01]  /*07c0*/  LDS R10, [R2+0x138] ;  /* 0x00013800020a7984 */ /* 0x000f620000000800 */
[----:B------:R-:W3:Y:S01]  /*07d0*/  LDCU.128 UR12, c[0x3][0x30] ;  /* 0x00c00600ff0c77ac */ /* 0x000ee20008000c00 */
[----:B-1----:R-:W-:Y:S02]  /*07e0*/  FFMA R13, R13, UR8, R12 ;  /* 0x000000080d0d7c23 */ /* 0x002fe4000800000c */
[----:B------:R-:W1:Y:S02]  /*07f0*/  LDS R11, [R2+0x13c] ;  /* 0x00013c00020b7984 */ /* 0x000e640000000800 */
[----:B------:R-:W-:-:S02]  /*0800*/  FFMA R13, R4, UR9, R13 ;  /* 0x00000009040d7c23 */ /* 0x000fc4000800000d */
[----:B------:R-:W1:Y:S04]  /*0810*/  LDS R12, [R2+0x140] ;  /* 0x00014000020c7984 */ /* 0x000e680000000800 */
[----:B------:R-:W1:Y:S01]  /*0820*/  LDS R4, [R2+0x144] ;  /* 0x0001440002047984 */ /* 0x000e620000000800 */
[----:B0-----:R-:W-:-:S03]  /*0830*/  FFMA R14, R0, UR10, R13 ;  /* 0x0000000a000e7c23 */ /* 0x001fc6000800000d */
[----:B------:R-:W-:Y:S01]  /*0840*/  LDS R17, [R2+0x394] ;  /* 0x0003940002117984 */ /* 0x000fe20000000800 */
[----:B--2---:R-:W-:-:S03]  /*0850*/  FFMA R13, R5, UR11, R14 ;  /* 0x0000000b050d7c23 */ /* 0x004fc6000800000e */
[----:B------:R-:W0:Y:S01]  /*0860*/  LDS R0, [R2+0x148] ;  /* 0x0001480002007984 */ /* 0x000e220000000800 */
[----:B------:R-:W2:Y:S01]  /*0870*/  LDCU.128 UR8, c[0x3][0x40] ;  /* 0x00c00800ff0877ac */ /* 0x000ea20008000c00 */
[----:B---3--:R-:W-:Y:S02]  /*0880*/  FFMA R14, R6, UR12, R13 ;  /* 0x0000000c060e7c23 */ /* 0x008fe4000800000d */
[----:B------:R-:W3:Y:S02]  /*0890*/  LDS R5, [R2+0x1c8] ;  /* 0x0001c80002057984 */ /* 0x000ee40000000800 */
[----:B----4-:R-:W-:Y:S02]  /*08a0*/  FFMA R13, R7, UR13, R14 ;  /* 0x0000000d070d7c23 */ /* 0x010fe4000800000e */
[----:B------:R-:W4:Y:S02]  /*08b0*/  LDS R6, [R2+0x1cc] ;  /* 0x0001cc0002067984 */ /* 0x000f240000000800 */
[----:B-----5:R-:W-:-:S02]  /*08c0*/  FFMA R14, R8, UR14, R13 ;  /* 0x0000000e080e7c23 */ /* 0x020fc4000800000d */
[----:B------:R-:W5:Y:S02]  /*08d0*/  LDS R7, [R2+0x1d0] ;  /* 0x0001d00002077984 */ /* 0x000f640000000800 */
[----:B------:R-:W-:Y:S02]  /*08e0*/  FFMA R13, R9, UR15, R14 ;  /* 0x0000000f090d7c23 */ /* 0x000fe4000800000e */
[----:B------:R-:W5:Y:S01]  /*08f0*/  LDS R8, [R2+0x1d4] ;  /* 0x0001d40002087984 */ /* 0x000f620000000800 */
[----:B------:R-:W0:Y:S01]  /*0900*/  LDCU.128 UR12, c[0x3][0x50] ;  /* 0x00c00a00ff0c77ac */ /* 0x000e220008000c00 */
[----:B--2---:R-:W-:Y:S02]  /*0910*/  FFMA R14, R10, UR8, R13 ;  /* 0x000000080a0e7c23 */ /* 0x004fe4000800000d */
[----:B------:R-:W2:Y:S02]  /*0920*/  LDS R9, [R2+0x1d8] ;  /* 0x0001d80002097984 */ /* 0x000ea40000000800 */
[----:B-1----:R-:W-:-:S02]  /*0930*/  FFMA R13, R11, UR9, R14 ;  /* 0x000000090b0d7c23 */ /* 0x002fc4000800000e */
[----:B------:R-:W1:Y:S02]  /*0940*/  LDS R10, [R2+0x1dc] ;  /* 0x0001dc00020a7984 */ /* 0x000e640000000800 */
[----:B------:R-:W-:Y:S02]  /*0950*/  FFMA R13, R12, UR10, R13 ;  /* 0x0000000a0c0d7c23 */ /* 0x000fe4000800000d */
[----:B------:R-:W1:Y:S02]  /*0960*/  LDS R11, [R2+0x1e0] ;  /* 0x0001e000020b7984 */ /* 0x000e640000000800 */
[----:B------:R-:W-:Y:S02]  /*0970*/  FFMA R13, R4, UR11, R13 ;  /* 0x0000000b040d7c23 */ /* 0x000fe4000800000d */
[----:B------:R-:W1:Y:S01]  /*0980*/  LDS R12, [R2+0x260] ;  /* 0x00026000020c7984 */ /* 0x000e620000000800 */
[----:B------:R-:W5:Y:S03]  /*0990*/  LDCU.128 UR8, c[0x3][0x60] ;  /* 0x00c00c00ff0877ac */ /* 0x000f660008000c00 */
[----:B------:R-:W1:Y:S01]  /*09a0*/  LDS R4, [R2+0x264] ;  /* 0x0002640002047984 */ /* 0x000e620000000800 */
[----:B0-----:R-:W-:-:S03]  /*09b0*/  FFMA R14, R0, UR12, R13 ;  /* 0x0000000c000e7c23 */ /* 0x001fc6000800000d */
[----:B------:R-:W-:Y:S01]  /*09c0*/  LDS R19, [R2+0x39c] ;  /* 0x00039c0002137984 */ /* 0x000fe20000000800 */
[----:B---3--:R-:W-:-:S03]  /*09d0*/  FFMA R13, R5, UR13, R14 ;  /* 0x0000000d050d7c23 */ /* 0x008fc6000800000e */
[----:B------:R-:W0:Y:S01]  /*09e0*/  LDS R0, [R2+0x268] ;  /* 0x0002680002007984 */ /* 0x000e220000000800 */
[----:B----4-:R-:W-:-:S03]  /*09f0*/  FFMA R14, R6, UR14, R13 ;  /* 0x0000000e060e7c23 */ /* 0x010fc6000800000d */
[----:B------:R-:W3:Y:S01]  /*0a00*/  LDS R5, [R2+0x26c] ;  /* 0x00026c0002057984 */ /* 0x000ee20000000800 */
[----:B-----5:R-:W-:-:S03]  /*0a10*/  FFMA R13, R7, UR15, R14 ;  /* 0x0000000f070d7c23 */ /* 0x020fc6000800000e */
[----:B------:R-:W4:Y:S01]  /*0a20*/  LDS R6, [R2+0x270] ;  /* 0x0002700002067984 */ /* 0x000f220000000800 */
[----:B------:R-:W5:Y:S01]  /*0a30*/  LDCU.128 UR12, c[0x3][0x70] ;  /* 0x00c00e00ff0c77ac */ /* 0x000f620008000c00 */
[----:B------:R-:W-:Y:S02]  /*0a40*/  FFMA R14, R8, UR8, R13 ;  /* 0x00000008080e7c23 */ /* 0x000fe4000800000d */
[----:B------:R-:W4:Y:S02]  /*0a50*/  LDS R7, [R2+0x274] ;  /* 0x0002740002077984 */ /* 0x000f240000000800 */
[----:B--2---:R-:W-:Y:S02]  /*0a60*/  FFMA R13, R9, UR9, R14 ;  /* 0x00000009090d7c23 */ /* 0x004fe4000800000e */
[----:B------:R-:W2:Y:S02]  /*0a70*/  LDS R8, [R2+0x278] ;  /* 0x0002780002087984 */ /* 0x000ea40000000800 */
[----:B-1----:R-:W-:-:S02]  /*0a80*/  FFMA R14, R10, UR10, R13 ;  /* 0x0000000a0a0e7c23 */ /* 0x002fc4000800000d */
[----:B------:R-:W1:Y:S02]  /*0a90*/  LDS R9, [R2+0x2f8] ;  /* 0x0002f80002097984 */ /* 0x000e640000000800 */
[----:B------:R-:W-:Y:S02]  /*0aa0*/  FFMA R13, R11, UR11, R14 ;  /* 0x0000000b0b0d7c23 */ /* 0x000fe4000800000e */
[----:B------:R-:W1:Y:S01]  /*0ab0*/  LDS R10, [R2+0x2fc] ;  /* 0x0002fc00020a7984 */ /* 0x000e620000000800 */
[----:B------:R-:W4:Y:S01]  /*0ac0*/  LDCU.128 UR8, c[0x3][0x80] ;  /* 0x00c01000ff0877ac */ /* 0x000f220008000c00 */
[----:B-----5:R-:W-:Y:S02]  /*0ad0*/  FFMA R13, R12, UR12, R13 ;  /* 0x0000000c0c0d7c23 */ /* 0x020fe4000800000d */
[----:B------:R-:W5:Y:S02]  /*0ae0*/  LDS R11, [R2+0x300] ;  /* 0x00030000020b7984 */ /* 0x000f640000000800 */
[----:B------:R-:W-:-:S02]  /*0af0*/  FFMA R13, R4, UR13, R13 ;  /* 0x0000000d040d7c23 */ /* 0x000fc4000800000d */
[----:B------:R-:W5:Y:S04]  /*0b00*/  LDS R12, [R2+0x304] ;  /* 0x00030400020c7984 */ /* 0x000f680000000800 */
[----:B------:R-:W5:Y:S01]  /*0b10*/  LDS R4, [R2+0x308] ;  /* 0x0003080002047984 */ /* 0x000f620000000800 */
[----:B0-----:R-:W-:-:S03]  /*0b20*/  FFMA R0, R0, UR14, R13 ;  /* 0x0000000e00007c23 */ /* 0x001fc6000800000d */
[----:B------:R-:W-:Y:S01]  /*0b30*/  LDS R21, [R2+0x3a4] ;  /* 0x0003a40002157984 */ /* 0x000fe20000000800 */
[----:B---3--:R-:W-:-:S03]  /*0b40*/  FFMA R5, R5, UR15, R0 ;  /* 0x0000000f05057c23 */ /* 0x008fc60008000000 */
[----:B------:R-:W0:Y:S01]  /*0b50*/  LDS R13, [R2+0x30c] ;  /* 0x00030c00020d7984 */ /* 0x000e220000000800 */
[----:B------:R-:W3:Y:S01]  /*0b60*/  LDCU.128 UR12, c[0x3][0x90] ;  /* 0x00c01200ff0c77ac */ /* 0x000ee20008000c00 */
[----:B----4-:R-:W-:Y:S02]  /*0b70*/  FFMA R6, R6, UR8, R5 ;  /* 0x0000000806067c23 */ /* 0x010fe40008000005 */
[----:B------:R-:W4:Y:S02]  /*0b80*/  LDS R0, [R2+0x390] ;  /* 0x0003900002007984 */ /* 0x000f240000000800 */
[----:B------:R-:W-:Y:S02]  /*0b90*/  FFMA R7, R7, UR9, R6 ;  /* 0x0000000907077c23 */ /* 0x000fe40008000006 */
[----:B------:R-:W-:Y:S02]  /*0ba0*/  LDS R23, [R2+0x3a8] ;  /* 0x0003a80002177984 */ /* 0x000fe40000000800 */
[----:B--2---:R-:W-:-:S02]  /*0bb0*/  FFMA R8, R8, UR10, R7 ;  /* 0x0000000a08087c23 */ /* 0x004fc40008000007 */
[----:B------:R-:W2:Y:S02]  /*0bc0*/  LDS R7, [R2+0x398] ;  /* 0x0003980002077984 */ /* 0x000ea40000000800 */
[----:B-1----:R-:W-:Y:S01]  /*0bd0*/  FFMA R9, R9, UR11, R8 ;  /* 0x0000000b09097c23 */ /* 0x002fe20008000008 */
[----:B------:R-:W0:Y:S03]  /*0be0*/  LDCU.128 UR8, c[0x3][0xa0] ;  /* 0x00c01400ff0877ac */ /* 0x000e260008000c00 */
[----:B---3--:R-:W-:Y:S02]  /*0bf0*/  FFMA R10, R10, UR12, R9 ;  /* 0x0000000c0a0a7c23 */ /* 0x008fe40008000009 */
[----:B------:R-:W1:Y:S02]  /*0c00*/  LDS R9, [R2+0x3a0] ;  /* 0x0003a00002097984 */ /* 0x000e640000000800 */
[----:B-----5:R-:W-:-:S04]  /*0c10*/  FFMA R11, R11, UR13, R10 ;  /* 0x0000000d0b0b7c23 */ /* 0x020fc8000800000a */
[----:B------:R-:W-:-:S04]  /*0c20*/  FFMA R11, R12, UR14, R11 ;  /* 0x0000000e0c0b7c23 */ /* 0x000fc8000800000b */
[----:B------:R-:W-:Y:S01]  /*0c30*/  FFMA R4, R4, UR15, R11 ;  /* 0x0000000f04047c23 */ /* 0x000fe2000800000b */
[----:B------:R-:W2:Y:S03]  /*0c40*/  LDCU.128 UR12, c[0x3][0xb0] ;  /* 0x00c01600ff0c77ac */ /* 0x000ea60008000c00 */
[----:B0-----:R-:W-:-:S04]  /*0c50*/  FFMA R4, R13, UR8, R4 ;  /* 0x000000080d047c23 */ /* 0x001fc80008000004 */
[----:B------:R-:W-:Y:S02]  /*0c60*/  FFMA R15, R15, UR9, R4 ;  /* 0x000000090f0f7c23 */ /* 0x000fe40008000004 */
[----:B------:R-:W0:Y:S02]  /*0c70*/  LDC.64 R4, c[0x0][0x388] ;  /* 0x0000e200ff047b82 */ /* 0x000e240000000a00 */
[----:B----4-:R-:W-:-:S04]  /*0c80*/  FFMA R0, R0, UR10, R15 ;  /* 0x0000000a00007c23 */ /* 0x010fc8000800000f */
[----:B------:R-:W-:-:S04]  /*0c90*/  FFMA R0, R17, UR11, R0 ;  /* 0x0000000b11007c23 */ /* 0x000fc80008000000 */
[----:B--2---:R-:W-:-:S04]  /*0ca0*/  FFMA R0, R7, UR12, R0 ;  /* 0x0000000c07007c23 */ /* 0x004fc80008000000 */
[----:B------:R-:W-:-:S04]  /*0cb0*/  FFMA R0, R19, UR13, R0 ;  /* 0x0000000d13007c23 */ /* 0x000fc80008000000 */
[----:B-1----:R-:W-:-:S04]  /*0cc0*/  FFMA R0, R9, UR14, R0 ;  /* 0x0000000e09007c23 */ /* 0x002fc80008000000 */
[----:B------:R-:W-:Y:S01]  /*0cd0*/  FFMA R0, R21, UR15, R0 ;  /* 0x0000000f15007c23 */ /* 0x000fe20008000000 */
[----:B0-----:R-:W-:-:S04]  /*0ce0*/  IMAD.WIDE R4, R3, 0x4, R4 ;  /* 0x0000000403047825 */ /* 0x001fc800078e0204 */
[----:B------:R-:W-:-:S05]  /*0cf0*/  FFMA R23, R23, UR4, R0 ;  /* 0x0000000417177c23 */ /* 0x000fca0008000000 */
[----:B------:R-:W-:Y:S01]  /*0d00*/  STG.E desc[UR6][R4.64], R23 ;  /* 0x0000001704007986 */ /* 0x000fe2000c101906 */
[----:B------:R-:W-:Y:S05]  /*0d10*/  EXIT ;  /* 0x000000000000794d */ /* 0x000fea0003800000 */
.L_x_0:
[----:B------:R-:W-:-:S00]  /*0d20*/  BRA `(.L_x_0) ;  /* 0xfffffffc00fc7947 */ /* 0x000fc0000383ffff */
[----:B------:R-:W-:-:S00]  /*0d30*/  NOP ;  /* 0x0000000000007918 */ /* 0x000fc00000000000 */
        /* <DEDUP_REMOVED lines=12> */
.L_x_3:


//--------------------- .text._Z11conv_kernelPKfPfii --------------------------
	.section	.text._Z11conv_kernelPKfPfii,"ax",@progbits
	.align	128
        .global         _Z11conv_kernelPKfPfii
        .type           _Z11conv_kernelPKfPfii,@function
        .size           _Z11conv_kernelPKfPfii,(.L_x_4 - _Z11conv_kernelPKfPfii)
        .other          _Z11conv_kernelPKfPfii,@"STO_CUDA_ENTRY STV_DEFAULT"
_Z11conv_kernelPKfPfii:
.text._Z11conv_kernelPKfPfii:
[----:B------:R-:W-:Y:S01]  /*0000*/  LDC R1, c[0x0][0x37c] ;  /* 0x0000df00ff017b82 */ /* 0x000fe20000000800 */
[----:B------:R-:W0:Y:S07]  /*0010*/  S2R R3, SR_TID.Y ;  /* 0x0000000000037919 */ /* 0x000e2e0000002200 */
[----:B------:R-:W1:Y:S01]  /*0020*/  LDC R5, c[0x0][0x360] ;  /* 0x0000d800ff057b82 */ /* 0x000e620000000800 */
[----:B------:R-:W1:Y:S07]  /*0030*/  S2R R0, SR_TID.X ;  /* 0x0000000000007919 */ /* 0x000e6e0000002100 */
[----:B------:R-:W0:Y:S08]  /*0040*/  S2UR UR5, SR_CTAID.Y ;  /* 0x00000000000579c3 */ /* 0x000e300000002600 */
[----:B------:R-:W0:Y:S08]  /*0050*/  LDC R4, c[0x0][0x364] ;  /* 0x0000d900ff047b82 */ /* 0x000e300000000800 */
[----:B------:R-:W1:Y:S08]  /*0060*/  S2UR UR4, SR_CTAID.X ;  /* 0x00000000000479c3 */ /* 0x000e700000002500 */
[----:B------:R-:W2:Y:S01]  /*0070*/  LDC.64 R14, c[0x0][0x390] ;  /* 0x0000e400ff0e7b82 */ /* 0x000ea20000000a00 */
[----:B0-----:R-:W-:-:S02]  /*0080*/  IMAD R4, R4, UR5, R3 ;  /* 0x0000000504047c24 */ /* 0x001fc4000f8e0203 */
[----:B-1----:R-:W-:Y:S01]  /*0090*/  IMAD R5, R5, UR4, R0 ;  /* 0x0000000405057c24 */ /* 0x002fe2000f8e0200 */
[----:B--2---:R-:W-:Y:S02]  /*00a0*/  LEA R0, R14, R14, 0x1 ;  /* 0x0000000e0e007211 */ /* 0x004fe400078e08ff */
[----:B------:R-:W-:-:S04]  /*00b0*/  ISETP.GE.U32.AND P0, PT, R4, R15, PT ;  /* 0x0000000f0400720c */ /* 0x000fc80003f06070 */
[----:B------:R-:W-:-:S13]  /*00c0*/  ISETP.GE.U32.OR P0, PT, R5, R0, P0 ;  /* 0x000000000500720c */ /* 0x000fda0000706470 */
[----:B------:R-:W-:Y:S05]  /*00d0*/  @P0 EXIT ;  /* 0x000000000000094d */ /* 0x000fea0003800000 */
[----:B------:R-:W0:Y:S01]  /*00e0*/  I2F.U32.RP R6, R14 ;  /* 0x0000000e00067306 */ /* 0x000e220000209000 */
[----:B------:R-:W-:Y:S01]  /*00f0*/  ISETP.NE.U32.AND P1, PT, R14, RZ, PT ;  /* 0x000000ff0e00720c */ /* 0x000fe20003f25070 */
[----:B------:R-:W1:Y:S01]  /*0100*/  LDCU.64 UR4, c[0x0][0x358] ;  /* 0x00006b00ff0477ac */ /* 0x000e620008000a00 */
[----:B------:R-:W-:-:S05]  /*0110*/  IADD3 R15, PT, PT, R15, -0x3, RZ ;  /* 0xfffffffd0f0f7810 */ /* 0x000fca0007ffe0ff */
[----:B0-----:R-:W0:Y:S02]  /*0120*/  MUFU.RCP R6, R6 ;  /* 0x0000000600067308 */ /* 0x001e240000001000 */
[----:B0-----:R-:W-:-:S06]  /*0130*/  IADD3 R2, PT, PT, R6, 0xffffffe, RZ ;  /* 0x0ffffffe06027810 */ /* 0x001fcc0007ffe0ff */
[----:B------:R0:W2:Y:S02]  /*0140*/  F2I.FTZ.U32.TRUNC.NTZ R3, R2 ;  /* 0x0000000200037305 */ /* 0x0000a4000021f000 */
[----:B0-----:R-:W-:Y:S01]  /*0150*/  HFMA2 R2, -RZ, RZ, 0, 0 ;  /* 0x00000000ff027431 */ /* 0x001fe200000001ff */
[----:B--2---:R-:W-:-:S05]  /*0160*/  IADD3 R7, PT, PT, RZ, -R3, RZ ;  /* 0x80000003ff077210 */ /* 0x004fca0007ffe0ff */
[----:B------:R-:W-:-:S04]  /*0170*/  IMAD R7, R7, R14, RZ ;  /* 0x0000000e07077224 */ /* 0x000fc800078e02ff */
[----:B------:R-:W-:Y:S01]  /*0180*/  IMAD.HI.U32 R8, R3, R7, R2 ;  /* 0x0000000703087227 */ /* 0x000fe200078e0002 */
[----:B------:R-:W-:-:S05]  /*0190*/  IADD3 R2, PT, PT, R14, -0x3, RZ ;  /* 0xfffffffd0e027810 */ /* 0x000fca0007ffe0ff */
[----:B------:R-:W-:-:S05]  /*01a0*/  IMAD.HI.U32 R8, R8, R5, RZ ;  /* 0x0000000508087227 */ /* 0x000fca00078e00ff */
[----:B------:R-:W-:-:S05]  /*01b0*/  IADD3 R8, PT, PT, -R8, RZ, RZ ;  /* 0x000000ff08087210 */ /* 0x000fca0007ffe1ff */
[----:B------:R-:W-:-:S05]  /*01c0*/  IMAD R3, R14, R8, R5 ;  /* 0x000000080e037224 */ /* 0x000fca00078e0205 */
[----:B------:R-:W-:-:S13]  /*01d0*/  ISETP.GE.U32.AND P0, PT, R3, R14, PT ;  /* 0x0000000e0300720c */ /* 0x000fda0003f06070 */
[----:B------:R-:W-:-:S04]  /*01e0*/  @P0 IADD3 R3, PT, PT, R3, -R14, RZ ;  /* 0x8000000e03030210 */ /* 0x000fc80007ffe0ff */
[----:B------:R-:W-:-:S13]  /*01f0*/  ISETP.GE.U32.AND P0, PT, R3, R14, PT ;  /* 0x0000000e0300720c */ /* 0x000fda0003f06070 */
[-C--:B------:R-:W-:Y:S02]  /*0200*/  @P0 IADD3 R3, PT, PT, R3, -R14.reuse, RZ ;  /* 0x8000000e03030210 */ /* 0x080fe40007ffe0ff */
[----:B------:R-:W-:Y:S02]  /*0210*/  @!P1 LOP3.LUT R3, RZ, R14, RZ, 0x33, !PT ;  /* 0x0000000eff039212 */ /* 0x000fe400078e33ff */
[C---:B------:R-:W-:Y:S02]  /*0220*/  ISETP.GE.U32.AND P0, PT, R4.reuse, R15, PT ;  /* 0x0000000f0400720c */ /* 0x040fe40003f06070 */
[C---:B------:R-:W-:Y:S02]  /*0230*/  VIMNMX.U32 R6, PT, PT, R4.reuse, R3, PT ;  /* 0x0000000304067248 */ /* 0x040fe40003fe0000 */
[----:B------:R-:W-:Y:S01]  /*0240*/  ISETP.LT.U32.AND P0, PT, R3, R2, !P0 ;  /* 0x000000020300720c */ /* 0x000fe20004701070 */
[----:B------:R-:W-:Y:S01]  /*0250*/  IMAD R3, R4, R0, R5 ;  /* 0x0000000004037224 */ /* 0x000fe200078e0205 */
[----:B------:R-:W-:-:S13]  /*0260*/  ISETP.GT.U32.AND P1, PT, R6, 0x2, PT ;  /* 0x000000020600780c */ /* 0x000fda0003f24070 */
[----:B-1----:R-:W-:Y:S05]  /*0270*/  @P0 BRA P1, `(.L_x_1) ;  /* 0x00000000001c0947 */ /* 0x002fea0000800000 */
[----:B------:R-:W0:Y:S08]  /*0280*/  LDC.64 R4, c[0x0][0x380] ;  /* 0x0000e000ff047b82 */ /* 0x000e300000000a00 */
[----:B------:R-:W1:Y:S01]  /*0290*/  LDC.64 R6, c[0x0][0x388] ;  /* 0x0000e200ff067b82 */ /* 0x000e620000000a00 */
[----:B0-----:R-:W-:-:S06]  /*02a0*/  IMAD.WIDE.U32 R4, R3, 0x4, R4 ;  /* 0x0000000403047825 */ /* 0x001fcc00078e0004 */
[----:B------:R-:W2:Y:S01]  /*02b0*/  LDG.E.CONSTANT R5, desc[UR4][R4.64] ;  /* 0x0000000404057981 */ /* 0x000ea2000c1e9900 */
[----:B-1----:R-:W-:-:S05]  /*02c0*/  IMAD.WIDE.U32 R2, R3, 0x4, R6 ;  /* 0x0000000403027825 */ /* 0x002fca00078e0006 */
[----:B--2---:R-:W-:Y:S01]  /*02d0*/  STG.E desc[UR4][R2.64], R5 ;  /* 0x0000000502007986 */ /* 0x004fe2000c101904 */
[----:B------:R-:W-:Y:S05]  /*02e0*/  EXIT ;  /* 0x000000000000794d */ /* 0x000fea0003800000 */
.L_x_1:
[----:B------:R-:W0:Y:S01]  /*02f0*/  LDC.64 R12, c[0x0][0x380] ;  /* 0x0000e000ff0c7b82 */ /* 0x000e220000000a00 */
[----:B------:R-:W-:Y:S01]  /*0300*/  IMAD R5, R14, -0x9, R3 ;  /* 0xfffffff70e057824 */ /* 0x000fe200078e0203 */
[----:B------:R-:W1:Y:S04]  /*0310*/  LDCU.128 UR8, c[0x3][URZ] ;  /* 0x00c00000ff0877ac */ /* 0x000e680008000c00 */
[C---:B------:R-:W-:Y:S01]  /*0320*/  IADD3 R25, PT, PT, R5.reuse, -0x3, RZ ;  /* 0xfffffffd05197810 */ /* 0x040fe20007ffe0ff */
[----:B------:R-:W2:Y:S01]  /*0330*/  LDCU.128 UR12, c[0x3][0x10] ;  /* 0x00c00200ff0c77ac */ /* 0x000ea20008000c00 */
[C---:B------:R-:W-:Y:S02]  /*0340*/  IADD3 R11, PT, PT, R5.reuse, -0x2, RZ ;  /* 0xfffffffe050b7810 */ /* 0x040fe40007ffe0ff */
[----:B------:R-:W-:Y:S01]  /*0350*/  IADD3 R21, PT, PT, R5, -0x1, RZ ;  /* 0xffffffff05157810 */ /* 0x000fe20007ffe0ff */
[----:B------:R-:W3:Y:S01]  /*0360*/  LDCU UR6, c[0x3][0xc0] ;  /* 0x00c01800ff0677ac */ /* 0x000ee20008000800 */
[----:B0-----:R-:W-:-:S04]  /*0370*/  IMAD.WIDE.U32 R8, R25, 0x4, R12 ;  /* 0x0000000419087825 */ /* 0x001fc800078e000c */
[--C-:B------:R-:W-:Y:S01]  /*0380*/  IMAD.WIDE.U32 R10, R11, 0x4, R12.reuse ;  /* 0x000000040b0a7825 */ /* 0x100fe200078e000c */
[----:B------:R0:W1:Y:S03]  /*0390*/  LDG.E.CONSTANT R6, desc[UR4][R8.64] ;  /* 0x0000000408067981 */ /* 0x000066000c1e9900 */
[--C-:B------:R-:W-:Y:S01]  /*03a0*/  IMAD.WIDE.U32 R20, R21, 0x4, R12.reuse ;  /* 0x0000000415147825 */ /* 0x100fe200078e000c */
[----:B------:R4:W5:Y:S01]  /*03b0*/  LDG.E.CONSTANT R7, desc[UR4][R10.64] ;  /* 0x000000040a077981 */ /* 0x000962000c1e9900 */
[C---:B------:R-:W-:Y:S02]  /*03c0*/  IADD3 R23, PT, PT, R5.reuse, 0x1, RZ ;  /* 0x0000000105177810 */ /* 0x040fe40007ffe0ff */
[--C-:B------:R-:W-:Y:S02]  /*03d0*/  IMAD.WIDE.U32 R16, R5, 0x4, R12.reuse ;  /* 0x0000000405107825 */ /* 0x100fe400078e000c */
[----:B------:R2:W3:Y:S02]  /*03e0*/  LDG.E.CONSTANT R20, desc[UR4][R20.64] ;  /* 0x0000000414147981 */ /* 0x0004e4000c1e9900 */
[----:B------:R-:W-:-:S02]  /*03f0*/  IMAD.WIDE.U32 R22, R23, 0x4, R12 ;  /* 0x0000000417167825 */ /* 0x000fc400078e000c */
[----:B------:R-:W3:Y:S01]  /*0400*/  LDG.E.CONSTANT R24, desc[UR4][R16.64] ;  /* 0x0000000410187981 */ /* 0x000ee2000c1e9900 */
[----:B------:R-:W-:-:S03]  /*0410*/  IADD3 R29, PT, PT, R5, 0x2, RZ ;  /* 0x00000002051d7810 */ /* 0x000fc60007ffe0ff */
[----:B------:R-:W3:Y:S01]  /*0420*/  LDG.E.CONSTANT R15, desc[UR4][R22.64] ;  /* 0x00000004160f7981 */ /* 0x000ee2000c1e9900 */
[----:B0-----:R-:W-:Y:S01]  /*0430*/  IADD3 R9, PT, PT, R5, 0x3, RZ ;  /* 0x0000000305097810 */ /* 0x001fe20007ffe0ff */
[----:B------:R-:W-:-:S04]  /*0440*/  IMAD.WIDE.U32 R28, R29, 0x4, R12 ;  /* 0x000000041d1c7825 */ /* 0x000fc800078e000c */
[--C-:B------:R-:W-:Y:S01]  /*0450*/  IMAD.WIDE.U32 R8, R9, 0x4, R12.reuse ;  /* 0x0000000409087825 */ /* 0x100fe200078e000c */
[----:B------:R-:W3:Y:S01]  /*0460*/  LDG.E.CONSTANT R19, desc[UR4][R28.64] ;  /* 0x000000041c137981 */ /* 0x000ee2000c1e9900 */
[C---:B------:R-:W-:Y:S02]  /*0470*/  IADD3 R25, PT, PT, R0.reuse, R25, RZ ;  /* 0x0000001900197210 */ /* 0x040fe40007ffe0ff */
[----:B------:R-:W-:Y:S01]  /*0480*/  IADD3 R5, PT, PT, R0, R5, RZ ;  /* 0x0000000500057210 */ /* 0x000fe20007ffe0ff */
[----:B------:R0:W3:Y:S02]  /*0490*/  LDG.E.CONSTANT R18, desc[UR4][R8.64] ;  /* 0x0000000408127981 */ /* 0x0000e4000c1e9900 */
[----:B------:R-:W-:Y:S01]  /*04a0*/  IMAD.WIDE.U32 R26, R25, 0x4, R12 ;  /* 0x00000004191a7825 */ /* 0x000fe200078e000c */
[C---:B----4-:R-:W-:Y:S02]  /*04b0*/  IADD3 R11, PT, PT, R5.reuse, -0x2, RZ ;  /* 0xfffffffe050b7810 */ /* 0x050fe40007ffe0ff */
[----:B--2---:R-:W-:-:S02]  /*04c0*/  IADD3 R21, PT, PT, R5, -0x1, RZ ;  /* 0xffffffff05157810 */ /* 0x004fc40007ffe0ff */
[----:B------:R2:W4:Y:S01]  /*04d0*/  LDG.E.CONSTANT R17, desc[UR4][R26.64] ;  /* 0x000000041a117981 */ /* 0x000522000c1e9900 */
[----:B0-----:R-:W-:-:S04]  /*04e0*/  IMAD.WIDE.U32 R8, R11, 0x4, R12 ;  /* 0x000000040b087825 */ /* 0x001fc800078e000c */
[--C-:B------:R-:W-:Y:S01]  /*04f0*/  IMAD.WIDE.U32 R10, R21, 0x4, R12.reuse ;  /* 0x00000004150a7825 */ /* 0x100fe200078e000c */
[----:B------:R0:W4:Y:S04]  /*0500*/  LDG.E.CONSTANT R16, desc[UR4][R8.64] ;  /* 0x0000000408107981 */ /* 0x000128000c1e9900 */
[----:B------:R0:W4:Y:S01]  /*0510*/  LDG.E.CONSTANT R22, desc[UR4][R10.64] ;  /* 0x000000040a167981 */ /* 0x000122000c1e9900 */
[----:B------:R-:W-:-:S05]  /*0520*/  IMAD.WIDE.U32 R28, R5, 0x4, R12 ;  /* 0x00000004051c7825 */ /* 0x000fca00078e000c */
[----:B------:R0:W4:Y:S01]  /*0530*/  LDG.E.CONSTANT R23, desc[UR4][R28.64] ;  /* 0x000000041c177981 */ /* 0x000122000c1e9900 */
[C---:B------:R-:W-:Y:S02]  /*0540*/  IADD3 R21, PT, PT, R5.reuse, 0x1, RZ ;  /* 0x0000000105157810 */ /* 0x040fe40007ffe0ff */
[----:B------:R-:W-:-:S03]  /*0550*/  IADD3 R2, PT, PT, R5, 0x2, RZ ;  /* 0x0000000205027810 */ /* 0x000fc60007ffe0ff */
[----:B--2---:R-:W-:Y:S01]  /*0560*/  IMAD.WIDE.U32 R26, R21, 0x4, R12 ;  /* 0x00000004151a7825 */ /* 0x004fe200078e000c */
[----:B------:R-:W-:-:S03]  /*0570*/  IADD3 R21, PT, PT, R5, 0x3, RZ ;  /* 0x0000000305157810 */ /* 0x000fc60007ffe0ff */
[--C-:B0-----:R-:W-:Y:S01]  /*0580*/  IMAD.WIDE.U32 R8, R2, 0x4, R12.reuse ;  /* 0x0000000402087825 */ /* 0x101fe200078e000c */
[C---:B------:R-:W-:Y:S01]  /*0590*/  IADD3 R5, PT, PT, R0.reuse, R5, RZ ;  /* 0x0000000500057210 */ /* 0x040fe20007ffe0ff */
[----:B------:R-:W2:Y:S01]  /*05a0*/  LDG.E.CONSTANT R2, desc[UR4][R26.64] ;  /* 0x000000041a027981 */ /* 0x000ea2000c1e9900 */
[----:B------:R-:W-:Y:S01]  /*05b0*/  IADD3 R25, PT, PT, R0, R25, RZ ;  /* 0x0000001900197210 */ /* 0x000fe20007ffe0ff */
[--C-:B------:R-:W-:Y:S02]  /*05c0*/  IMAD.WIDE.U32 R10, R21, 0x4, R12.reuse ;  /* 0x00000004150a7825 */ /* 0x100fe400078e000c */
[----:B------:R0:W2:Y:S02]  /*05d0*/  LDG.E.CONSTANT R4, desc[UR4][R8.64] ;  /* 0x0000000408047981 */ /* 0x0000a4000c1e9900 */
[----:B------:R-:W-:Y:S01]  /*05e0*/  IMAD.WIDE.U32 R28, R25, 0x4, R12 ;  /* 0x00000004191c7825 */ /* 0x000fe200078e000c */
[C---:B0-----:R-:W-:Y:S02]  /*05f0*/  IADD3 R9, PT, PT, R5.reuse, -0x2, RZ ;  /* 0xfffffffe05097810 */ /* 0x041fe40007ffe0ff */
[----:B------:R-:W-:-:S03]  /*0600*/  IADD3 R26, PT, PT, R5, -0x1, RZ ;  /* 0xffffffff051a7810 */ /* 0x000fc60007ffe0ff */
[----:B------:R-:W-:-:S06]  /*0610*/  IMAD.WIDE.U32 R8, R9, 0x4, R12 ;  /* 0x0000000409087825 */ /* 0x000fcc00078e000c */
[----:B------:R-:W2:Y:S01]  /*0620*/  LDG.E.CONSTANT R8, desc[UR4][R8.64] ;  /* 0x0000000408087981 */ /* 0x000ea2000c1e9900 */
[----:B------:R-:W-:Y:S01]  /*0630*/  IADD3 R25, PT, PT, R0, R25, RZ ;  /* 0x0000001900197210 */ /* 0x000fe20007ffe0ff */
[----:B-1----:R-:W-:Y:S02]  /*0640*/  FFMA R21, R6, UR8, RZ ;  /* 0x0000000806157c23 */ /* 0x002fe400080000ff */
[----:B------:R0:W2:Y:S02]  /*0650*/  LDG.E.CONSTANT R6, desc[UR4][R10.64] ;  /* 0x000000040a067981 */ /* 0x0000a4000c1e9900 */
[----:B-----5:R-:W-:Y:S02]  /*0660*/  FFMA R21, R7, UR9, R21 ;  /* 0x0000000907157c23 */ /* 0x020fe40008000015 */
[----:B------:R-:W5:Y:S02]  /*0670*/  LDG.E.CONSTANT R7, desc[UR4][R28.64] ;  /* 0x000000041c077981 */ /* 0x000f64000c1e9900 */
[----:B---3--:R-:W-:Y:S01]  /*0680*/  FFMA R27, R20, UR10, R21 ;  /* 0x0000000a141b7c23 */ /* 0x008fe20008000015 */
[----:B------:R-:W-:-:S04]  /*0690*/  IMAD.WIDE.U32 R20, R26, 0x4, R12 ;  /* 0x000000041a147825 */ /* 0x000fc800078e000c */
[C---:B0-----:R-:W-:Y:S01]  /*06a0*/  IMAD.WIDE.U32 R10, R5.reuse, 0x4, R12 ;  /* 0x00000004050a7825 */ /* 0x041fe200078e000c */
[----:B------:R0:W3:Y:S03]  /*06b0*/  LDG.E.CONSTANT R9, desc[UR4][R20.64] ;  /* 0x0000000414097981 */ /* 0x0000e6000c1e9900 */
[----:B------:R-:W-:Y:S01]  /*06c0*/  FFMA R24, R24, UR11, R27 ;  /* 0x0000000b18187c23 */ /* 0x000fe2000800001b */
[----:B------:R-:W-:Y:S01]  /*06d0*/  IADD3 R27, PT, PT, R5, 0x1, RZ ;  /* 0x00000001051b7810 */ /* 0x000fe20007ffe0ff */
[----:B------:R-:W1:Y:S01]  /*06e0*/  LDCU.128 UR8, c[0x3][0x20] ;  /* 0x00c00400ff0877ac */ /* 0x000e620008000c00 */
[----:B------:R-:W3:Y:S01]  /*06f0*/  LDG.E.CONSTANT R10, desc[UR4][R10.64] ;  /* 0x000000040a0a7981 */ /* 0x000ee2000c1e9900 */
[----:B------:R-:W-:Y:S01]  /*0700*/  FFMA R24, R15, UR12, R24 ;  /* 0x0000000c0f187c23 */ /* 0x000fe20008000018 */
[----:B------:R-:W-:Y:S01]  /*0710*/  IADD3 R15, PT, PT, R5, 0x2, RZ ;  /* 0x00000002050f7810 */ /* 0x000fe20007ffe0ff */
[----:B------:R-:W-:Y:S01]  /*0720*/  IMAD.WIDE.U32 R26, R27, 0x4, R12 ;  /* 0x000000041b1a7825 */ /* 0x000fe200078e000c */
[----:B0-----:R-:W-:-:S03]  /*0730*/  IADD3 R21, PT, PT, R5, 0x3, RZ ;  /* 0x0000000305157810 */ /* 0x001fc60007ffe0ff */
[--C-:B------:R-:W-:Y:S01]  /*0740*/  IMAD.WIDE.U32 R28, R15, 0x4, R12.reuse ;  /* 0x000000040f1c7825 */ /* 0x100fe200078e000c */
[----:B------:R-:W3:Y:S03]  /*0750*/  LDG.E.CONSTANT R11, desc[UR4][R26.64] ;  /* 0x000000041a0b7981 */ /* 0x000ee6000c1e9900 */
[----:B------:R-:W-:-:S04]  /*0760*/  IMAD.WIDE.U32 R20, R21, 0x4, R12 ;  /* 0x0000000415147825 */ /* 0x000fc800078e000c */
[----:B------:R-:W-:Y:S01]  /*0770*/  FFMA R19, R19, UR13, R24 ;  /* 0x0000000d13137c23 */ /* 0x000fe20008000018 */
[----:B------:R0:W3:Y:S04]  /*0780*/  LDG.E.CONSTANT R15, desc[UR4][R28.64] ;  /* 0x000000041c0f7981 */ /* 0x0000e8000c1e9900 */
[----:B------:R1:W3:Y:S01]  /*0790*/  LDG.E.CONSTANT R24, desc[UR4][R20.64] ;  /* 0x0000000414187981 */ /* 0x0002e2000c1e9900 */
[----:B0-----:R-:W-:Y:S01]  /*07a0*/  FFMA R28, R18, UR14, R19 ;  /* 0x0000000e121c7c23 */ /* 0x001fe20008000013 */
[C---:B------:R-:W-:Y:S01]  /*07b0*/  IMAD.WIDE.U32 R18, R25.reuse, 0x4, R12 ;  /* 0x0000000419127825 */ /* 0x040fe200078e000c */
[----:B-1----:R-:W-:-:S04]  /*07c0*/  IADD3 R21, PT, PT, R25, 0x1, RZ ;  /* 0x0000000119157810 */ /* 0x002fc80007ffe0ff */
[----:B------:R0:W3:Y:S01]  /*07d0*/  LDG.E.CONSTANT R26, desc[UR4][R18.64] ;  /* 0x00000004121a7981 */ /* 0x0000e2000c1e9900 */
[----:B------:R-:W-:-:S04]  /*07e0*/  IMAD.WIDE.U32 R20, R21, 0x4, R12 ;  /* 0x0000000415147825 */ /* 0x000fc800078e000c */
[----:B----4-:R-:W-:Y:S01]  /*07f0*/  FFMA R17, R17, UR15, R28 ;  /* 0x0000000f11117c23 */ /* 0x010fe2000800001c */
[----:B------:R-:W-:Y:S01]  /*0800*/  IADD3 R29, PT, PT, R25, 0x2, RZ ;  /* 0x00000002191d7810 */ /* 0x000fe20007ffe0ff */
[----:B------:R-:W1:Y:S01]  /*0810*/  LDCU.128 UR12, c[0x3][0x30] ;  /* 0x00c00600ff0c77ac */ /* 0x000e620008000c00 */
[----:B------:R4:W3:Y:S01]  /*0820*/  LDG.E.CONSTANT R27, desc[UR4][R20.64] ;  /* 0x00000004141b7981 */ /* 0x0008e2000c1e9900 */
[----:B------:R-:W-:Y:S02]  /*0830*/  FFMA R17, R16, UR8, R17 ;  /* 0x0000000810117c23 */ /* 0x000fe40008000011 */
[----:B------:R-:W-:Y:S01]  /*0840*/  IMAD.WIDE.U32 R28, R29, 0x4, R12 ;  /* 0x000000041d1c7825 */ /* 0x000fe200078e000c */
[----:B0-----:R-:W-:-:S03]  /*0850*/  IADD3 R19, PT, PT, R25, 0x4, RZ ;  /* 0x0000000419137810 */ /* 0x001fc60007ffe0ff */
[----:B------:R-:W-:Y:S01]  /*0860*/  FFMA R22, R22, UR9, R17 ;  /* 0x0000000916167c23 */ /* 0x000fe20008000011 */
[--C-:B------:R-:W-:Y:S01]  /*0870*/  IMAD.WIDE.U32 R16, R3, 0x4, R12.reuse ;  /* 0x0000000403107825 */ /* 0x100fe200078e000c */
[----:B------:R-:W3:Y:S01]  /*0880*/  LDG.E.CONSTANT R28, desc[UR4][R28.64] ;  /* 0x000000041c1c7981 */ /* 0x000ee2000c1e9900 */
[----:B----4-:R-:W-:Y:S02]  /*0890*/  IADD3 R21, PT, PT, R25, 0x5, RZ ;  /* 0x0000000519157810 */ /* 0x010fe40007ffe0ff */
[--C-:B------:R-:W-:Y:S02]  /*08a0*/  IMAD.WIDE.U32 R18, R19, 0x4, R12.reuse ;  /* 0x0000000413127825 */ /* 0x100fe400078e000c */
[----:B------:R0:W4:Y:S02]  /*08b0*/  LDG.E.CONSTANT R16, desc[UR4][R16.64] ;  /* 0x0000000410107981 */ /* 0x000124000c1e9900 */
[----:B------:R-:W-:Y:S02]  /*08c0*/  IMAD.WIDE.U32 R20, R21, 0x4, R12 ;  /* 0x0000000415147825 */ /* 0x000fe400078e000c */
[----:B------:R1:W4:Y:S04]  /*08d0*/  LDG.E.CONSTANT R18, desc[UR4][R18.64] ;  /* 0x0000000412127981 */ /* 0x000328000c1e9900 */
[----:B------:R1:W4:Y:S01]  /*08e0*/  LDG.E.CONSTANT R20, desc[UR4][R20.64] ;  /* 0x0000000414147981 */ /* 0x000322000c1e9900 */
[----:B0-----:R-:W-:Y:S01]  /*08f0*/  IADD3 R17, PT, PT, R25, 0x6, RZ ;  /* 0x0000000619117810 */ /* 0x001fe20007ffe0ff */
[----:B------:R-:W-:-:S04]  /*0900*/  FFMA R29, R23, UR10, R22 ;  /* 0x0000000a171d7c23 */ /* 0x000fc80008000016 */
[----:B------:R-:W-:-:S06]  /*0910*/  IMAD.WIDE.U32 R22, R17, 0x4, R12 ;  /* 0x0000000411167825 */ /* 0x000fcc00078e000c */
[----:B------:R0:W4:Y:S01]  /*0920*/  LDG.E.CONSTANT R22, desc[UR4][R22.64] ;  /* 0x0000000416167981 */ /* 0x000122000c1e9900 */
[----:B--2---:R-:W-:Y:S01]  /*0930*/  FFMA R29, R2, UR11, R29 ;  /* 0x0000000b021d7c23 */ /* 0x004fe2000800001d */
[----:B------:R-:W3:Y:S03]  /*0940*/  LDCU.128 UR8, c[0x3][0x40] ;  /* 0x00c00800ff0877ac */ /* 0x000ee60008000c00 */
[----:B-1----:R-:W-:Y:S01]  /*0950*/  FFMA R29, R4, UR12, R29 ;  /* 0x0000000c041d7c23 */ /* 0x002fe2000800001d */
[----:B------:R-:W-:Y:S01]  /*0960*/  IADD3 R19, PT, PT, R0, R25, RZ ;  /* 0x0000001900137210 */ /* 0x000fe20007ffe0ff */
[----:B------:R-:W-:-:S03]  /*0970*/  IMAD R17, R14, 0x6, R5 ;  /* 0x000000060e117824 */ /* 0x000fc600078e0205 */
[----:B------:R-:W-:Y:S01]  /*0980*/  IADD3 R21, PT, PT, R19, 0x1, RZ ;  /* 0x0000000113157810 */ /* 0x000fe20007ffe0ff */
[----:B------:R-:W-:Y:S01]  /*0990*/  IMAD.WIDE.U32 R4, R17, 0x4, R12 ;  /* 0x0000000411047825 */ /* 0x000fe200078e000c */
[----:B0-----:R-:W-:-:S05]  /*09a0*/  IADD3 R23, PT, PT, R19, 0x4, RZ ;  /* 0x0000000413177810 */ /* 0x001fca0007ffe0ff */
[----:B------:R-:W2:Y:S01]  /*09b0*/  LDG.E.CONSTANT R4, desc[UR4][R4.64] ;  /* 0x0000000404047981 */ /* 0x000ea2000c1e9900 */
[----:B------:R-:W-:Y:S02]  /*09c0*/  IADD3 R17, PT, PT, R0, R17, RZ ;  /* 0x0000001100117210 */ /* 0x000fe40007ffe0ff */
[----:B------:R-:W-:Y:S01]  /*09d0*/  IADD3 R25, PT, PT, R19, 0x6, RZ ;  /* 0x0000000613197810 */ /* 0x000fe20007ffe0ff */
[----:B------:R-:W-:-:S04]  /*09e0*/  FFMA R6, R6, UR13, R29 ;  /* 0x0000000d06067c23 */ /* 0x000fc8000800001d */
[----:B-----5:R-:W-:-:S04]  /*09f0*/  FFMA R7, R7, UR14, R6 ;  /* 0x0000000e07077c23 */ /* 0x020fc80008000006 */
[----:B------:R-:W-:Y:S01]  /*0a00*/  FFMA R8, R8, UR15, R7 ;  /* 0x0000000f08087c23 */ /* 0x000fe20008000007 */
[----:B------:R-:W-:Y:S01]  /*0a10*/  IMAD.WIDE.U32 R6, R19, 0x4, R12 ;  /* 0x0000000413067825 */ /* 0x000fe200078e000c */
[----:B------:R-:W0:Y:S03]  /*0a20*/  LDCU.128 UR12, c[0x3][0x50] ;  /* 0x00c00a00ff0c77ac */ /* 0x000e260008000c00 */
[----:B---3--:R-:W-:Y:S01]  /*0a30*/  FFMA R9, R9, UR8, R8 ;  /* 0x0000000809097c23 */ /* 0x008fe20008000008 */
[----:B------:R1:W3:Y:S03]  /*0a40*/  LDG.E.CONSTANT R2, desc[UR4][R6.64] ;  /* 0x0000000406027981 */ /* 0x0002e6000c1e9900 */
[----:B------:R-:W-:Y:S01]  /*0a50*/  FFMA R10, R10, UR9, R9 ;  /* 0x000000090a0a7c23 */ /* 0x000fe20008000009 */
[----:B------:R-:W-:Y:S01]  /*0a60*/  IMAD.WIDE.U32 R8, R21, 0x4, R12 ;  /* 0x0000000415087825 */ /* 0x000fe200078e000c */
[----:B------:R-:W-:-:S04]  /*0a70*/  IADD3 R21, PT, PT, R19, 0x2, RZ ;  /* 0x0000000213157810 */ /* 0x000fc80007ffe0ff */
[----:B------:R5:W2:Y:S01]  /*0a80*/  LDG.E.CONSTANT R5, desc[UR4][R8.64] ;  /* 0x0000000408057981 */ /* 0x000aa2000c1e9900 */
[----:B-1----:R-:W-:-:S04]  /*0a90*/  IMAD.WIDE.U32 R6, R21, 0x4, R12 ;  /* 0x0000000415067825 */ /* 0x002fc800078e000c */
[----:B------:R-:W-:Y:S02]  /*0aa0*/  FFMA R14, R11, UR10, R10 ;  /* 0x0000000a0b0e7c23 */ /* 0x000fe4000800000a */
[----:B------:R-:W2:Y:S02]  /*0ab0*/  LDG.E.CONSTANT R7, desc[UR4][R6.64] ;  /* 0x0000000406077981 */ /* 0x000ea4000c1e9900 */
[----:B------:R-:W-:Y:S01]  /*0ac0*/  FFMA R15, R15, UR11, R14 ;  /* 0x0000000b0f0f7c23 */ /* 0x000fe2000800000e */
[----:B-----5:R-:W-:Y:S01]  /*0ad0*/  IMAD.WIDE.U32 R8, R23, 0x4, R12 ;  /* 0x0000000417087825 */ /* 0x020fe200078e000c */
[----:B------:R-:W-:-:S03]  /*0ae0*/  IADD3 R23, PT, PT, R19, 0x5, RZ ;  /* 0x0000000513177810 */ /* 0x000fc60007ffe0ff */
[----:B0-----:R-:W-:Y:S01]  /*0af0*/  FFMA R21, R24, UR12, R15 ;  /* 0x0000000c18157c23 */ /* 0x001fe2000800000f */
[----:B------:R-:W-:Y:S01]  /*0b00*/  IADD3 R19, PT, PT, R0, R19, RZ ;  /* 0x0000001300137210 */ /* 0x000fe20007ffe0ff */
[--C-:B------:R-:W-:Y:S01]  /*0b10*/  IMAD.WIDE.U32 R10, R17, 0x4, R12.reuse ;  /* 0x00000004110a7825 */ /* 0x100fe200078e000c */
[----:B------:R-:W4:Y:S01]  /*0b20*/  LDCU.128 UR8, c[0x3][0x60] ;  /* 0x00c00c00ff0877ac */ /* 0x000f220008000c00 */
[----:B------:R-:W5:Y:S02]  /*0b30*/  LDG.E.CONSTANT R8, desc[UR4][R8.64] ;  /* 0x0000000408087981 */ /* 0x000f64000c1e9900 */
[--C-:B------:R-:W-:Y:S02]  /*0b40*/  IMAD.WIDE.U32 R14, R23, 0x4, R12.reuse ;  /* 0x00000004170e7825 */ /* 0x100fe400078e000c */
[----:B------:R0:W5:Y:S02]  /*0b50*/  LDG.E.CONSTANT R6, desc[UR4][R10.64] ;  /* 0x000000040a067981 */ /* 0x000164000c1e9900 */
[----:B------:R-:W-:-:S04]  /*0b60*/  IMAD.WIDE.U32 R24, R25, 0x4, R12 ;  /* 0x0000000419187825 */ /* 0x000fc800078e000c */
[----:B------:R-:W-:Y:S01]  /*0b70*/  FFMA R26, R26, UR13, R21 ;  /* 0x0000000d1a1a7c23 */ /* 0x000fe20008000015 */
[----:B------:R1:W5:Y:S01]  /*0b80*/  LDG.E.CONSTANT R9, desc[UR4][R14.64] ;  /* 0x000000040e097981 */ /* 0x000362000c1e9900 */
[C---:B------:R-:W-:Y:S01]  /*0b90*/  IADD3 R21, PT, PT, R19.reuse, 0x1, RZ ;  /* 0x0000000113157810 */ /* 0x040fe20007ffe0ff */
[----:B0-----:R-:W-:Y:S02]  /*0ba0*/  IMAD.WIDE.U32 R10, R19, 0x4, R12 ;  /* 0x00000004130a7825 */ /* 0x001fe400078e000c */
[----:B------:R0:W5:Y:S02]  /*0bb0*/  LDG.E.CONSTANT R14, desc[UR4][R24.64] ;  /* 0x00000004180e7981 */ /* 0x000164000c1e9900 */
[----:B-1----:R-:W-:Y:S01]  /*0bc0*/  FFMA R15, R27, UR14, R26 ;  /* 0x0000000e1b0f7c23 */ /* 0x002fe2000800001a */
[----:B------:R-:W-:Y:S01]  /*0bd0*/  IADD3 R27, PT, PT, R19, 0x2, RZ ;  /* 0x00000002131b7810 */ /* 0x000fe20007ffe0ff */
[----:B------:R-:W5:Y:S01]  /*0be0*/  LDG.E.CONSTANT R11, desc[UR4][R10.64] ;  /* 0x000000040a0b7981 */ /* 0x000f62000c1e9900 */
[----:B0-----:R-:W-:Y:S01]  /*0bf0*/  IMAD.WIDE.U32 R24, R21, 0x4, R12 ;  /* 0x0000000415187825 */ /* 0x001fe200078e000c */
[----:B------:R-:W-:-:S03]  /*0c00*/  IADD3 R29, PT, PT, R19, 0x4, RZ ;  /* 0x00000004131d7810 */ /* 0x000fc60007ffe0ff */
[----:B------:R-:W-:Y:S01]  /*0c10*/  IMAD.WIDE.U32 R26, R27, 0x4, R12 ;  /* 0x000000041b1a7825 */ /* 0x000fe200078e000c */
[----:B------:R-:W5:Y:S03]  /*0c20*/  LDG.E.CONSTANT R10, desc[UR4][R24.64] ;  /* 0x00000004180a7981 */ /* 0x000f66000c1e9900 */
[----:B------:R-:W-:Y:S01]  /*0c30*/  FFMA R21, R28, UR15, R15 ;  /* 0x0000000f1c157c23 */ /* 0x000fe2000800000f */
[----:B------:R-:W-:Y:S01]  /*0c40*/  IADD3 R23, PT, PT, R0, R19, RZ ;  /* 0x0000001300177210 */ /* 0x000fe20007ffe0ff */
[----:B------:R-:W-:Y:S01]  /*0c50*/  IMAD.WIDE.U32 R28, R29, 0x4, R12 ;  /* 0x000000041d1c7825 */ /* 0x000fe200078e000c */
[----:B------:R0:W5:Y:S03]  /*0c60*/  LDG.E.CONSTANT R15, desc[UR4][R26.64] ;  /* 0x000000041a0f7981 */ /* 0x000166000c1e9900 */
[----:B----4-:R-:W-:Y:S01]  /*0c70*/  FFMA R21, R16, UR8, R21 ;  /* 0x0000000810157c23 */ /* 0x010fe20008000015 */
[----:B------:R-:W-:Y:S01]  /*0c80*/  IADD3 R17, PT, PT, R0, R17, RZ ;  /* 0x0000001100117210 */ /* 0x000fe20007ffe0ff */
[----:B------:R-:W5:Y:S01]  /*0c90*/  LDCU.128 UR12, c[0x3][0x80] ;  /* 0x00c01000ff0c77ac */ /* 0x000f620008000c00 */
[----:B------:R1:W4:Y:S01]  /*0ca0*/  LDG.E.CONSTANT R0, desc[UR4][R28.64] ;  /* 0x000000041c007981 */ /* 0x000322000c1e9900 */
[----:B0-----:R-:W-:-:S02]  /*0cb0*/  IADD3 R27, PT, PT, R19, 0x5, RZ ;  /* 0x00000005131b7810 */ /* 0x001fc40007ffe0ff */
[----:B------:R-:W-:Y:S01]  /*0cc0*/  IADD3 R19, PT, PT, R19, 0x6, RZ ;  /* 0x0000000613137810 */ /* 0x000fe20007ffe0ff */
[----:B------:R-:W-:Y:S02]  /*0cd0*/  FFMA R21, R18, UR9, R21 ;  /* 0x0000000912157c23 */ /* 0x000fe40008000015 */
[----:B------:R-:W-:-:S04]  /*0ce0*/  IMAD.WIDE.U32 R24, R27, 0x4, R12 ;  /* 0x000000041b187825 */ /* 0x000fc800078e000c */
[----:B------:R-:W-:Y:S01]  /*0cf0*/  FFMA R16, R20, UR10, R21 ;  /* 0x0000000a14107c23 */ /* 0x000fe20008000015 */
[--C-:B------:R-:W-:Y:S01]  /*0d00*/  IMAD.WIDE.U32 R26, R19, 0x4, R12.reuse ;  /* 0x00000004131a7825 */ /* 0x100fe200078e000c */
[C---:B------:R-:W-:Y:S01]  /*0d10*/  IADD3 R19, PT, PT, R23.reuse, 0x1, RZ ;  /* 0x0000000117137810 */ /* 0x040fe20007ffe0ff */
[----:B------:R-:W4:Y:S02]  /*0d20*/  LDG.E.CONSTANT R24, desc[UR4][R24.64] ;  /* 0x0000000418187981 */ /* 0x000f24000c1e9900 */
[--C-:B------:R-:W-:Y:S02]  /*0d30*/  IMAD.WIDE.U32 R20, R23, 0x4, R12.reuse ;  /* 0x0000000417147825 */ /* 0x100fe400078e000c */
[----:B------:R-:W4:Y:S02]  /*0d40*/  LDG.E.CONSTANT R27, desc[UR4][R26.64] ;  /* 0x000000041a1b7981 */ /* 0x000f24000c1e9900 */
[----:B------:R-:W-:Y:S02]  /*0d50*/  IMAD.WIDE.U32 R18, R19, 0x4, R12 ;  /* 0x0000000413127825 */ /* 0x000fe400078e000c */
[----:B------:R0:W4:Y:S02]  /*0d60*/  LDG.E.CONSTANT R25, desc[UR4][R20.64] ;  /* 0x0000000414197981 */ /* 0x000124000c1e9900 */
[----:B-1----:R-:W-:Y:S01]  /*0d70*/  FFMA R29, R22, UR11, R16 ;  /* 0x0000000b161d7c23 */ /* 0x002fe20008000010 */
[C---:B------:R-:W-:Y:S01]  /*0d80*/  IADD3 R22, PT, PT, R23.reuse, 0x4, RZ ;  /* 0x0000000417167810 */ /* 0x040fe20007ffe0ff */
[----:B------:R1:W4:Y:S01]  /*0d90*/  LDG.E.CONSTANT R26, desc[UR4][R18.64] ;  /* 0x00000004121a7981 */ /* 0x000322000c1e9900 */
[----:B0-----:R-:W-:Y:S01]  /*0da0*/  IADD3 R21, PT, PT, R23, 0x2, RZ ;  /* 0x0000000217157810 */ /* 0x001fe20007ffe0ff */
[--C-:B------:R-:W-:Y:S01]  /*0db0*/  IMAD.WIDE.U32 R16, R17, 0x4, R12.reuse ;  /* 0x0000000411107825 */ /* 0x100fe200078e000c */
[----:B------:R-:W3:Y:S03]  /*0dc0*/  LDCU.128 UR8, c[0x3][0x70] ;  /* 0x00c00e00ff0877ac */ /* 0x000ee60008000c00 */
[----:B-1----:R-:W-:-:S02]  /*0dd0*/  IMAD.WIDE.U32 R18, R21, 0x4, R12 ;  /* 0x0000000415127825 */ /* 0x002fc400078e000c */
[----:B------:R0:W4:Y:S02]  /*0de0*/  LDG.E.CONSTANT R16, desc[UR4][R16.64] ;  /* 0x0000000410107981 */ /* 0x000124000c1e9900 */
[--C-:B------:R-:W-:Y:S01]  /*0df0*/  IMAD.WIDE.U32 R20, R22, 0x4, R12.reuse ;  /* 0x0000000416147825 */ /* 0x100fe200078e000c */
[C---:B------:R-:W-:Y:S01]  /*0e00*/  IADD3 R22, PT, PT, R23.reuse, 0x5, RZ ;  /* 0x0000000517167810 */ /* 0x040fe20007ffe0ff */
[----:B------:R-:W4:Y:S04]  /*0e10*/  LDG.E.CONSTANT R28, desc[UR4][R18.64] ;  /* 0x00000004121c7981 */ /* 0x000f28000c1e9900 */
[----:B------:R-:W4:Y:S01]  /*0e20*/  LDG.E.CONSTANT R20, desc[UR4][R20.64] ;  /* 0x0000000414147981 */ /* 0x000f22000c1e9900 */
[----:B0-----:R-:W-:Y:S01]  /*0e30*/  IADD3 R17, PT, PT, R23, 0x6, RZ ;  /* 0x0000000617117810 */ /* 0x001fe20007ffe0ff */
[----:B------:R-:W-:-:S04]  /*0e40*/  IMAD.WIDE.U32 R22, R22, 0x4, R12 ;  /* 0x0000000416167825 */ /* 0x000fc800078e000c */
[----:B------:R-:W-:Y:S02]  /*0e50*/  IMAD.WIDE.U32 R12, R17, 0x4, R12 ;  /* 0x00000004110c7825 */ /* 0x000fe400078e000c */
[----:B------:R-:W4:Y:S04]  /*0e60*/  LDG.E.CONSTANT R22, desc[UR4][R22.64] ;  /* 0x0000000416167981 */ /* 0x000f28000c1e9900 */
[----:B------:R-:W4:Y:S01]  /*0e70*/  LDG.E.CONSTANT R12, desc[UR4][R12.64] ;  /* 0x000000040c0c7981 */ /* 0x000f22000c1e9900 */
[----:B---3--:R-:W-:-:S04]  /*0e80*/  FFMA R2, R2, UR8, R29 ;  /* 0x0000000802027c23 */ /* 0x008fc8000800001d */
[----:B--2---:R-:W-:-:S04]  /*0e90*/  FFMA R2, R5, UR9, R2 ;  /* 0x0000000905027c23 */ /* 0x004fc80008000002 */
[----:B------:R-:W-:-:S04]  /*0ea0*/  FFMA R7, R7, UR10, R2 ;  /* 0x0000000a07077c23 */ /* 0x000fc80008000002 */
[----:B------:R-:W-:Y:S01]  /*0eb0*/  FFMA R7, R4, UR11, R7 ;  /* 0x0000000b04077c23 */ /* 0x000fe20008000007 */
[----:B------:R-:W0:Y:S01]  /*0ec0*/  LDCU.128 UR8, c[0x3][0x90] ;  /* 0x00c01200ff0877ac */ /* 0x000e220008000c00 */
[----:B------:R-:W1:Y:S02]  /*0ed0*/  LDC.64 R4, c[0x0][0x388] ;  /* 0x0000e200ff047b82 */ /* 0x000e640000000a00 */
[----:B-----5:R-:W-:-:S04]  /*0ee0*/  FFMA R8, R8, UR12, R7 ;  /* 0x0000000c08087c23 */ /* 0x020fc80008000007 */
[----:B------:R-:W-:-:S04]  /*0ef0*/  FFMA R9, R9, UR13, R8 ;  /* 0x0000000d09097c23 */ /* 0x000fc80008000008 */
[----:B------:R-:W-:-:S04]  /*0f00*/  FFMA R14, R14, UR14, R9 ;  /* 0x0000000e0e0e7c23 */ /* 0x000fc80008000009 */
[----:B------:R-:W-:Y:S01]  /*0f10*/  FFMA R11, R11, UR15, R14 ;  /* 0x0000000f0b0b7c23 */ /* 0x000fe2000800000e */
[----:B------:R-:W2:Y:S03]  /*0f20*/  LDCU.128 UR12, c[0x3][0xa0] ;  /* 0x00c01400ff0c77ac */ /* 0x000ea60008000c00 */
[----:B0-----:R-:W-:-:S04]  /*0f30*/  FFMA R10, R10, UR8, R11 ;  /* 0x000000080a0a7c23 */ /* 0x001fc8000800000b */
[----:B------:R-:W-:-:S04]  /*0f40*/  FFMA R15, R15, UR9, R10 ;  /* 0x000000090f0f7c23 */ /* 0x000fc8000800000a */
[----:B------:R-:W-:-:S04]  /*0f50*/  FFMA R15, R6, UR10, R15 ;  /* 0x0000000a060f7c23 */ /* 0x000fc8000800000f */
[----:B----4-:R-:W-:Y:S01]  /*0f60*/  FFMA R15, R0, UR11, R15 ;  /* 0x0000000b000f7c23 */ /* 0x010fe2000800000f */
[----:B------:R-:W0:Y:S03]  /*0f70*/  LDCU.128 UR8, c[0x3][0xb0] ;  /* 0x00c01600ff0877ac */ /* 0x000e260008000c00 */
[----:B--2---:R-:W-:-:S04]  /*0f80*/  FFMA R24, R24, UR12, R15 ;  /* 0x0000000c18187c23 */ /* 0x004fc8000800000f */
[----:B------:R-:W-:-:S04]  /*0f90*/  FFMA R24, R27, UR13, R24 ;  /* 0x0000000d1b187c23 */ /* 0x000fc80008000018 */
[----:B------:R-:W-:-:S04]  /*0fa0*/  FFMA R25, R25, UR14, R24 ;  /* 0x0000000e19197c23 */ /* 0x000fc80008000018 */
[----:B------:R-:W-:Y:S01]  /*0fb0*/  FFMA R25, R26, UR15, R25 ;  /* 0x0000000f1a197c23 */ /* 0x000fe20008000019 */
[----:B-1----:R-:W-:-:S04]  /*0fc0*/  IMAD.WIDE.U32 R4, R3, 0x4, R4 ;  /* 0x0000000403047825 */ /* 0x002fc800078e0004 */
[----:B0-----:R-:W-:-:S04]  /*0fd0*/  FFMA R25, R28, UR8, R25 ;  /* 0x000000081c197c23 */ /* 0x001fc80008000019 */
[----:B------:R-:W-:-:S04]  /*0fe0*/  FFMA R25, R16, UR9, R25 ;  /* 0x0000000910197c23 */ /* 0x000fc80008000019 */
[----:B------:R-:W-:-:S04]  /*0ff0*/  FFMA R25, R20, UR10, R25 ;  /* 0x0000000a14197c23 */ /* 0x000fc80008000019 */
[----:B------:R-:W-:-:S04]  /*1000*/  FFMA R25, R22, UR11, R25 ;  /* 0x0000000b16197c23 */ /* 0x000fc80008000019 */
[----:B------:R-:W-:-:S05]  /*1010*/  FFMA R25, R12, UR6, R25 ;  /* 0x000000060c197c23 */ /* 0x000fca0008000019 */
[----:B------:R-:W-:Y:S01]  /*1020*/  STG.E desc[UR4][R4.64], R25 ;  /* 0x0000001904007986 */ /* 0x000fe2000c101904 */
[----:B------:R-:W-:Y:S05]  /*1030*/  EXIT ;  /* 0x000000000000794d */ /* 0x000fea0003800000 */
.L_x_2:
        /* <DEDUP_REMOVED lines=12> */
.L_x_4:


//--------------------- .nv.shared._Z17conv_tiles_kernelPKfPfii --------------------------
	.section	.nv.shared._Z17conv_tiles_kernelPKfPfii,"aw",@nobits
	.sectionflags	@""
	.align	4
.nv.shared._Z17conv_tiles_kernelPKfPfii:
	.zero		4368


//--------------------- .nv.shared.reserved.0     --------------------------
	.section	.nv.shared.reserved.0,"aw",@nobits
	.weak		__nv_reservedSMEM_offset_0_alias
	.size		__nv_reservedSMEM_offset_0_alias, 0, 64
	.other		__nv_reservedSMEM_offset_0_alias,@"STO_CUDA_RESERVED_SHARED STV_DEFAULT"
__nv_reservedSMEM_offset_0_alias:
	.zero		0
	.zero		64


//--------------------- .nv.constant0._Z17conv_tiles_kernelPKfPfii --------------------------
	.section	.nv.constant0._Z17conv_tiles_kernelPKfPfii,"a",@progbits
	.sectionflags	@""
	.align	4
.nv.constant0._Z17conv_tiles_kernelPKfPfii:
	.zero		920


//--------------------- .nv.constant0._Z11conv_kernelPKfPfii --------------------------
	.section	.nv.constant0._Z11conv_kernelPKfPfii,"a",@progbits
	.sectionflags	@""
	.align	4
.nv.constant0._Z11conv_kernelPKfPfii:
	.zero		920


//--------------------- SYMBOLS --------------------------

	.type		.nv.reservedSmem.offset0,@object
	.size		.nv.reservedSmem.offset0,0x4
	.type		.nv.reservedSmem.cap,@object
	.size		.nv.reservedSmem.cap,0x4
